//
// Generated by NVIDIA NVVM Compiler
//
// Compiler Build ID: CL-36424714
// Cuda compilation tools, release 13.0, V13.0.88
// Based on NVVM 20.0.0
//

.version 9.0
.target sm_100
.address_size 64

	// .globl	_Z20traverse_device_dataPi
.extern .func  (.param .b32 func_retval0) vprintf
(
	.param .b64 vprintf_param_0,
	.param .b64 vprintf_param_1
)
;
.global .align 1 .b8 $str[4] = {37, 100, 32};

.visible .entry _Z20traverse_device_dataPi(
	.param .u64 .ptr .align 1 _Z20traverse_device_dataPi_param_0
)
{
	.local .align 8 .b8 	__local_depot0[8];
	.reg .b64 	%SP;
	.reg .b64 	%SPL;
	.reg .b32 	%r<13>;
	.reg .b64 	%rd<9>;

	mov.u64 	%SPL, __local_depot0;
	cvta.local.u64 	%SP, %SPL;
	ld.param.u64 	%rd1, [_Z20traverse_device_dataPi_param_0];
	cvta.to.global.u64 	%rd2, %rd1;
	add.u64 	%rd3, %SP, 0;
	add.u64 	%rd4, %SPL, 0;
	mov.u32 	%r1, %tid.x;
	mov.u32 	%r2, %ctaid.x;
	mov.u32 	%r3, %ntid.x;
	mov.u32 	%r4, %tid.y;
	mov.u32 	%r5, %ctaid.y;
	mov.u32 	%r6, %ntid.y;
	add.s32 	%r7, %r2, %r4;
	mad.lo.s32 	%r8, %r5, %r6, %r7;
	mad.lo.s32 	%r9, %r8, %r3, %r1;
	mul.wide.s32 	%rd5, %r9, 4;
	add.s64 	%rd6, %rd2, %rd5;
	ld.global.u32 	%r10, [%rd6];
	st.local.u32 	[%rd4], %r10;
	mov.u64 	%rd7, $str;
	cvta.global.u64 	%rd8, %rd7;
	{ // callseq 0, 0
	.param .b64 param0;
	st.param.b64 	[param0], %rd8;
	.param .b64 param1;
	st.param.b64 	[param1], %rd3;
	.param .b32 retval0;
	call.uni (retval0), 
	vprintf, 
	(
	param0, 
	param1
	);
	ld.param.b32 	%r11, [retval0];
	} // callseq 0
	ret;

}
	// .globl	_Z20matrix_operations_V1PiS_S_S_iii
.visible .entry _Z20matrix_operations_V1PiS_S_S_iii(
	.param .u64 .ptr .align 1 _Z20matrix_operations_V1PiS_S_S_iii_param_0,
	.param .u64 .ptr .align 1 _Z20matrix_operations_V1PiS_S_S_iii_param_1,
	.param .u64 .ptr .align 1 _Z20matrix_operations_V1PiS_S_S_iii_param_2,
	.param .u64 .ptr .align 1 _Z20matrix_operations_V1PiS_S_S_iii_param_3,
	.param .u32 _Z20matrix_operations_V1PiS_S_S_iii_param_4,
	.param .u32 _Z20matrix_operations_V1PiS_S_S_iii_param_5,
	.param .u32 _Z20matrix_operations_V1PiS_S_S_iii_param_6
)
{
	.reg .pred 	%p<19>;
	.reg .b32 	%r<204>;
	.reg .b64 	%rd<66>;

	ld.param.u64 	%rd8, [_Z20matrix_operations_V1PiS_S_S_iii_param_0];
	ld.param.u64 	%rd9, [_Z20matrix_operations_V1PiS_S_S_iii_param_1];
	ld.param.u64 	%rd10, [_Z20matrix_operations_V1PiS_S_S_iii_param_2];
	ld.param.u64 	%rd11, [_Z20matrix_operations_V1PiS_S_S_iii_param_3];
	ld.param.u32 	%r70, [_Z20matrix_operations_V1PiS_S_S_iii_param_4];
	ld.param.u32 	%r71, [_Z20matrix_operations_V1PiS_S_S_iii_param_5];
	ld.param.u32 	%r72, [_Z20matrix_operations_V1PiS_S_S_iii_param_6];
	cvta.to.global.u64 	%rd1, %rd9;
	cvta.to.global.u64 	%rd2, %rd8;
	cvta.to.global.u64 	%rd3, %rd11;
	cvta.to.global.u64 	%rd4, %rd10;
	setp.lt.s32 	%p1, %r71, 1;
	@%p1 bra 	$L__BB1_27;
	mov.u32 	%r73, %ntid.x;
	mov.u32 	%r74, %ctaid.x;
	mov.u32 	%r75, %tid.x;
	mad.lo.s32 	%r76, %r74, %r73, %r75;
	setp.lt.s32 	%p2, %r70, 1;
	mul.lo.s32 	%r1, %r70, %r76;
	mul.lo.s32 	%r2, %r72, %r76;
	@%p2 bra 	$L__BB1_15;
	and.b32  	%r3, %r70, 7;
	and.b32  	%r4, %r70, 2147483640;
	and.b32  	%r5, %r70, 1;
	neg.s32 	%r6, %r4;
	shl.b32 	%r7, %r71, 3;
	mul.lo.s32 	%r8, %r71, 3;
	mul.lo.s32 	%r9, %r71, 6;
	mul.lo.s32 	%r10, %r71, 7;
	mov.b32 	%r177, 0;
	mul.wide.u32 	%rd41, %r7, 4;
$L__BB1_3:
	setp.lt.u32 	%p11, %r70, 8;
	mov.b32 	%r192, 0;
	mov.u32 	%r197, %r192;
	@%p11 bra 	$L__BB1_6;
	add.s32 	%r185, %r71, %r177;
	shl.b32 	%r117, %r71, 1;
	add.s32 	%r184, %r117, %r177;
	add.s32 	%r183, %r8, %r177;
	shl.b32 	%r118, %r71, 2;
	add.s32 	%r182, %r118, %r177;
	mad.lo.s32 	%r181, %r71, 5, %r177;
	add.s32 	%r180, %r9, %r177;
	add.s32 	%r179, %r10, %r177;
	mul.wide.u32 	%rd24, %r177, 4;
	add.s64 	%rd65, %rd1, %rd24;
	mov.b32 	%r197, 0;
	mov.u32 	%r178, %r1;
	mov.u32 	%r186, %r6;
$L__BB1_5:
	.pragma "nounroll";
	mul.wide.s32 	%rd25, %r178, 4;
	add.s64 	%rd26, %rd2, %rd25;
	ld.global.u32 	%r119, [%rd26];
	ld.global.u32 	%r120, [%rd65];
	mad.lo.s32 	%r121, %r120, %r119, %r197;
	ld.global.u32 	%r122, [%rd26+4];
	mul.wide.u32 	%rd27, %r185, 4;
	add.s64 	%rd28, %rd1, %rd27;
	ld.global.u32 	%r123, [%rd28];
	mad.lo.s32 	%r124, %r123, %r122, %r121;
	ld.global.u32 	%r125, [%rd26+8];
	mul.wide.u32 	%rd29, %r184, 4;
	add.s64 	%rd30, %rd1, %rd29;
	ld.global.u32 	%r126, [%rd30];
	mad.lo.s32 	%r127, %r126, %r125, %r124;
	ld.global.u32 	%r128, [%rd26+12];
	mul.wide.u32 	%rd31, %r183, 4;
	add.s64 	%rd32, %rd1, %rd31;
	ld.global.u32 	%r129, [%rd32];
	mad.lo.s32 	%r130, %r129, %r128, %r127;
	ld.global.u32 	%r131, [%rd26+16];
	mul.wide.u32 	%rd33, %r182, 4;
	add.s64 	%rd34, %rd1, %rd33;
	ld.global.u32 	%r132, [%rd34];
	mad.lo.s32 	%r133, %r132, %r131, %r130;
	ld.global.u32 	%r134, [%rd26+20];
	mul.wide.u32 	%rd35, %r181, 4;
	add.s64 	%rd36, %rd1, %rd35;
	ld.global.u32 	%r135, [%rd36];
	mad.lo.s32 	%r136, %r135, %r134, %r133;
	ld.global.u32 	%r137, [%rd26+24];
	mul.wide.u32 	%rd37, %r180, 4;
	add.s64 	%rd38, %rd1, %rd37;
	ld.global.u32 	%r138, [%rd38];
	mad.lo.s32 	%r139, %r138, %r137, %r136;
	ld.global.u32 	%r140, [%rd26+28];
	mul.wide.u32 	%rd39, %r179, 4;
	add.s64 	%rd40, %rd1, %rd39;
	ld.global.u32 	%r141, [%rd40];
	mad.lo.s32 	%r197, %r141, %r140, %r139;
	add.s32 	%r186, %r186, 8;
	add.s32 	%r185, %r185, %r7;
	add.s32 	%r184, %r184, %r7;
	add.s32 	%r183, %r183, %r7;
	add.s32 	%r182, %r182, %r7;
	add.s32 	%r181, %r181, %r7;
	add.s32 	%r180, %r180, %r7;
	add.s32 	%r179, %r179, %r7;
	add.s64 	%rd65, %rd65, %rd41;
	add.s32 	%r178, %r178, 8;
	setp.ne.s32 	%p12, %r186, 0;
	mov.u32 	%r192, %r4;
	@%p12 bra 	$L__BB1_5;
$L__BB1_6:
	setp.eq.s32 	%p13, %r3, 0;
	@%p13 bra 	$L__BB1_14;
	add.s32 	%r143, %r3, -1;
	setp.lt.u32 	%p14, %r143, 3;
	@%p14 bra 	$L__BB1_9;
	add.s32 	%r144, %r192, %r1;
	mul.wide.s32 	%rd42, %r144, 4;
	add.s64 	%rd43, %rd2, %rd42;
	ld.global.u32 	%r145, [%rd43];
	mad.lo.s32 	%r146, %r192, %r71, %r177;
	mul.wide.u32 	%rd44, %r146, 4;
	add.s64 	%rd45, %rd1, %rd44;
	ld.global.u32 	%r147, [%rd45];
	mad.lo.s32 	%r148, %r147, %r145, %r197;
	ld.global.u32 	%r149, [%rd43+4];
	add.s32 	%r150, %r146, %r71;
	mul.wide.u32 	%rd46, %r150, 4;
	add.s64 	%rd47, %rd1, %rd46;
	ld.global.u32 	%r151, [%rd47];
	mad.lo.s32 	%r152, %r151, %r149, %r148;
	ld.global.u32 	%r153, [%rd43+8];
	add.s32 	%r154, %r150, %r71;
	mul.wide.u32 	%rd48, %r154, 4;
	add.s64 	%rd49, %rd1, %rd48;
	ld.global.u32 	%r155, [%rd49];
	mad.lo.s32 	%r156, %r155, %r153, %r152;
	ld.global.u32 	%r157, [%rd43+12];
	add.s32 	%r158, %r154, %r71;
	mul.wide.u32 	%rd50, %r158, 4;
	add.s64 	%rd51, %rd1, %rd50;
	ld.global.u32 	%r159, [%rd51];
	mad.lo.s32 	%r197, %r159, %r157, %r156;
	add.s32 	%r192, %r192, 4;
$L__BB1_9:
	and.b32  	%r161, %r70, 3;
	setp.eq.s32 	%p15, %r161, 0;
	@%p15 bra 	$L__BB1_14;
	setp.eq.s32 	%p16, %r161, 1;
	@%p16 bra 	$L__BB1_12;
	add.s32 	%r162, %r192, %r1;
	mul.wide.s32 	%rd52, %r162, 4;
	add.s64 	%rd53, %rd2, %rd52;
	ld.global.u32 	%r163, [%rd53];
	mad.lo.s32 	%r164, %r192, %r71, %r177;
	mul.wide.u32 	%rd54, %r164, 4;
	add.s64 	%rd55, %rd1, %rd54;
	ld.global.u32 	%r165, [%rd55];
	mad.lo.s32 	%r166, %r165, %r163, %r197;
	ld.global.u32 	%r167, [%rd53+4];
	add.s32 	%r168, %r164, %r71;
	mul.wide.u32 	%rd56, %r168, 4;
	add.s64 	%rd57, %rd1, %rd56;
	ld.global.u32 	%r169, [%rd57];
	mad.lo.s32 	%r197, %r169, %r167, %r166;
	add.s32 	%r192, %r192, 2;
$L__BB1_12:
	setp.eq.s32 	%p17, %r5, 0;
	@%p17 bra 	$L__BB1_14;
	add.s32 	%r170, %r192, %r1;
	mul.wide.s32 	%rd58, %r170, 4;
	add.s64 	%rd59, %rd2, %rd58;
	ld.global.u32 	%r171, [%rd59];
	mad.lo.s32 	%r172, %r192, %r71, %r177;
	mul.wide.u32 	%rd60, %r172, 4;
	add.s64 	%rd61, %rd1, %rd60;
	ld.global.u32 	%r173, [%rd61];
	mad.lo.s32 	%r197, %r173, %r171, %r197;
$L__BB1_14:
	add.s32 	%r174, %r177, %r2;
	mul.wide.s32 	%rd62, %r174, 4;
	add.s64 	%rd63, %rd4, %rd62;
	ld.global.u32 	%r175, [%rd63];
	add.s32 	%r176, %r175, %r197;
	add.s64 	%rd64, %rd3, %rd62;
	st.global.u32 	[%rd64], %r176;
	add.s32 	%r177, %r177, 1;
	setp.eq.s32 	%p18, %r177, %r71;
	@%p18 bra 	$L__BB1_27;
	bra.uni 	$L__BB1_3;
$L__BB1_15:
	and.b32  	%r55, %r71, 15;
	setp.lt.u32 	%p3, %r71, 16;
	mov.b32 	%r200, 0;
	@%p3 bra 	$L__BB1_18;
	and.b32  	%r200, %r71, 2147483632;
	mov.b32 	%r198, 0;
$L__BB1_17:
	.pragma "nounroll";
	add.s32 	%r79, %r198, %r2;
	mul.wide.s32 	%rd12, %r79, 4;
	add.s64 	%rd13, %rd4, %rd12;
	ld.global.u32 	%r80, [%rd13];
	add.s64 	%rd14, %rd3, %rd12;
	st.global.u32 	[%rd14], %r80;
	ld.global.u32 	%r81, [%rd13+4];
	st.global.u32 	[%rd14+4], %r81;
	ld.global.u32 	%r82, [%rd13+8];
	st.global.u32 	[%rd14+8], %r82;
	ld.global.u32 	%r83, [%rd13+12];
	st.global.u32 	[%rd14+12], %r83;
	ld.global.u32 	%r84, [%rd13+16];
	st.global.u32 	[%rd14+16], %r84;
	ld.global.u32 	%r85, [%rd13+20];
	st.global.u32 	[%rd14+20], %r85;
	ld.global.u32 	%r86, [%rd13+24];
	st.global.u32 	[%rd14+24], %r86;
	ld.global.u32 	%r87, [%rd13+28];
	st.global.u32 	[%rd14+28], %r87;
	ld.global.u32 	%r88, [%rd13+32];
	st.global.u32 	[%rd14+32], %r88;
	ld.global.u32 	%r89, [%rd13+36];
	st.global.u32 	[%rd14+36], %r89;
	ld.global.u32 	%r90, [%rd13+40];
	st.global.u32 	[%rd14+40], %r90;
	ld.global.u32 	%r91, [%rd13+44];
	st.global.u32 	[%rd14+44], %r91;
	ld.global.u32 	%r92, [%rd13+48];
	st.global.u32 	[%rd14+48], %r92;
	ld.global.u32 	%r93, [%rd13+52];
	st.global.u32 	[%rd14+52], %r93;
	ld.global.u32 	%r94, [%rd13+56];
	st.global.u32 	[%rd14+56], %r94;
	ld.global.u32 	%r95, [%rd13+60];
	st.global.u32 	[%rd14+60], %r95;
	add.s32 	%r198, %r198, 16;
	setp.ne.s32 	%p4, %r198, %r200;
	@%p4 bra 	$L__BB1_17;
$L__BB1_18:
	setp.eq.s32 	%p5, %r55, 0;
	@%p5 bra 	$L__BB1_27;
	and.b32  	%r60, %r71, 7;
	setp.lt.u32 	%p6, %r55, 8;
	@%p6 bra 	$L__BB1_21;
	add.s32 	%r96, %r200, %r2;
	mul.wide.s32 	%rd15, %r96, 4;
	add.s64 	%rd16, %rd4, %rd15;
	ld.global.u32 	%r97, [%rd16];
	add.s64 	%rd17, %rd3, %rd15;
	st.global.u32 	[%rd17], %r97;
	ld.global.u32 	%r98, [%rd16+4];
	st.global.u32 	[%rd17+4], %r98;
	ld.global.u32 	%r99, [%rd16+8];
	st.global.u32 	[%rd17+8], %r99;
	ld.global.u32 	%r100, [%rd16+12];
	st.global.u32 	[%rd17+12], %r100;
	ld.global.u32 	%r101, [%rd16+16];
	st.global.u32 	[%rd17+16], %r101;
	ld.global.u32 	%r102, [%rd16+20];
	st.global.u32 	[%rd17+20], %r102;
	ld.global.u32 	%r103, [%rd16+24];
	st.global.u32 	[%rd17+24], %r103;
	ld.global.u32 	%r104, [%rd16+28];
	st.global.u32 	[%rd17+28], %r104;
	add.s32 	%r200, %r200, 8;
$L__BB1_21:
	setp.eq.s32 	%p7, %r60, 0;
	@%p7 bra 	$L__BB1_27;
	and.b32  	%r63, %r71, 3;
	setp.lt.u32 	%p8, %r60, 4;
	@%p8 bra 	$L__BB1_24;
	add.s32 	%r105, %r200, %r2;
	mul.wide.s32 	%rd18, %r105, 4;
	add.s64 	%rd19, %rd4, %rd18;
	ld.global.u32 	%r106, [%rd19];
	add.s64 	%rd20, %rd3, %rd18;
	st.global.u32 	[%rd20], %r106;
	ld.global.u32 	%r107, [%rd19+4];
	st.global.u32 	[%rd20+4], %r107;
	ld.global.u32 	%r108, [%rd19+8];
	st.global.u32 	[%rd20+8], %r108;
	ld.global.u32 	%r109, [%rd19+12];
	st.global.u32 	[%rd20+12], %r109;
	add.s32 	%r200, %r200, 4;
$L__BB1_24:
	setp.eq.s32 	%p9, %r63, 0;
	@%p9 bra 	$L__BB1_27;
	mov.b32 	%r203, 0;
$L__BB1_26:
	.pragma "nounroll";
	add.s32 	%r111, %r200, %r2;
	mul.wide.s32 	%rd21, %r111, 4;
	add.s64 	%rd22, %rd4, %rd21;
	ld.global.u32 	%r112, [%rd22];
	add.s64 	%rd23, %rd3, %rd21;
	st.global.u32 	[%rd23], %r112;
	add.s32 	%r200, %r200, 1;
	add.s32 	%r203, %r203, 1;
	setp.ne.s32 	%p10, %r203, %r63;
	@%p10 bra 	$L__BB1_26;
$L__BB1_27:
	ret;

}
	// .globl	_Z20matrix_operations_V2PiS_S_S_iii
.visible .entry _Z20matrix_operations_V2PiS_S_S_iii(
	.param .u64 .ptr .align 1 _Z20matrix_operations_V2PiS_S_S_iii_param_0,
	.param .u64 .ptr .align 1 _Z20matrix_operations_V2PiS_S_S_iii_param_1,
	.param .u64 .ptr .align 1 _Z20matrix_operations_V2PiS_S_S_iii_param_2,
	.param .u64 .ptr .align 1 _Z20matrix_operations_V2PiS_S_S_iii_param_3,
	.param .u32 _Z20matrix_operations_V2PiS_S_S_iii_param_4,
	.param .u32 _Z20matrix_operations_V2PiS_S_S_iii_param_5,
	.param .u32 _Z20matrix_operations_V2PiS_S_S_iii_param_6
)
{
	.reg .pred 	%p<10>;
	.reg .b32 	%r<108>;
	.reg .b64 	%rd<56>;

	ld.param.u64 	%rd8, [_Z20matrix_operations_V2PiS_S_S_iii_param_0];
	ld.param.u64 	%rd9, [_Z20matrix_operations_V2PiS_S_S_iii_param_1];
	ld.param.u64 	%rd6, [_Z20matrix_operations_V2PiS_S_S_iii_param_2];
	ld.param.u64 	%rd7, [_Z20matrix_operations_V2PiS_S_S_iii_param_3];
	ld.param.u32 	%r30, [_Z20matrix_operations_V2PiS_S_S_iii_param_4];
	ld.param.u32 	%r31, [_Z20matrix_operations_V2PiS_S_S_iii_param_5];
	cvta.to.global.u64 	%rd1, %rd9;
	cvta.to.global.u64 	%rd2, %rd8;
	mov.u32 	%r33, %tid.x;
	mov.u32 	%r34, %ctaid.x;
	mov.u32 	%r35, %ntid.x;
	mad.lo.s32 	%r1, %r34, %r35, %r33;
	mov.u32 	%r36, %tid.y;
	mov.u32 	%r37, %ctaid.y;
	mov.u32 	%r38, %ntid.y;
	mad.lo.s32 	%r2, %r37, %r38, %r36;
	setp.lt.s32 	%p1, %r30, 1;
	mov.b32 	%r107, 0;
	@%p1 bra 	$L__BB2_12;
	mul.lo.s32 	%r3, %r30, %r2;
	and.b32  	%r4, %r30, 7;
	setp.lt.u32 	%p2, %r30, 8;
	mov.b32 	%r102, 0;
	mov.u32 	%r107, %r102;
	@%p2 bra 	$L__BB2_4;
	and.b32  	%r102, %r30, 2147483640;
	neg.s32 	%r96, %r102;
	shl.b32 	%r7, %r31, 3;
	mul.wide.u32 	%rd10, %r3, 4;
	add.s64 	%rd11, %rd10, %rd2;
	add.s64 	%rd55, %rd11, 16;
	mov.b32 	%r107, 0;
	mul.wide.s32 	%rd14, %r31, 4;
	mov.u32 	%r95, %r1;
$L__BB2_3:
	.pragma "nounroll";
	ld.global.u32 	%r42, [%rd55+-16];
	mul.wide.s32 	%rd12, %r95, 4;
	add.s64 	%rd13, %rd1, %rd12;
	ld.global.u32 	%r43, [%rd13];
	mad.lo.s32 	%r44, %r43, %r42, %r107;
	ld.global.u32 	%r45, [%rd55+-12];
	add.s64 	%rd15, %rd13, %rd14;
	ld.global.u32 	%r46, [%rd15];
	mad.lo.s32 	%r47, %r46, %r45, %r44;
	ld.global.u32 	%r48, [%rd55+-8];
	add.s64 	%rd16, %rd15, %rd14;
	ld.global.u32 	%r49, [%rd16];
	mad.lo.s32 	%r50, %r49, %r48, %r47;
	ld.global.u32 	%r51, [%rd55+-4];
	add.s64 	%rd17, %rd16, %rd14;
	ld.global.u32 	%r52, [%rd17];
	mad.lo.s32 	%r53, %r52, %r51, %r50;
	ld.global.u32 	%r54, [%rd55];
	add.s64 	%rd18, %rd17, %rd14;
	ld.global.u32 	%r55, [%rd18];
	mad.lo.s32 	%r56, %r55, %r54, %r53;
	ld.global.u32 	%r57, [%rd55+4];
	add.s64 	%rd19, %rd18, %rd14;
	ld.global.u32 	%r58, [%rd19];
	mad.lo.s32 	%r59, %r58, %r57, %r56;
	ld.global.u32 	%r60, [%rd55+8];
	add.s64 	%rd20, %rd19, %rd14;
	ld.global.u32 	%r61, [%rd20];
	mad.lo.s32 	%r62, %r61, %r60, %r59;
	ld.global.u32 	%r63, [%rd55+12];
	add.s64 	%rd21, %rd20, %rd14;
	ld.global.u32 	%r64, [%rd21];
	mad.lo.s32 	%r107, %r64, %r63, %r62;
	add.s32 	%r96, %r96, 8;
	add.s32 	%r95, %r95, %r7;
	add.s64 	%rd55, %rd55, 32;
	setp.ne.s32 	%p3, %r96, 0;
	@%p3 bra 	$L__BB2_3;
$L__BB2_4:
	setp.eq.s32 	%p4, %r4, 0;
	@%p4 bra 	$L__BB2_12;
	and.b32  	%r17, %r30, 3;
	setp.lt.u32 	%p5, %r4, 4;
	@%p5 bra 	$L__BB2_7;
	add.s32 	%r66, %r102, %r3;
	mul.wide.u32 	%rd22, %r66, 4;
	add.s64 	%rd23, %rd2, %rd22;
	ld.global.u32 	%r67, [%rd23];
	mad.lo.s32 	%r68, %r102, %r31, %r1;
	mul.wide.s32 	%rd24, %r68, 4;
	add.s64 	%rd25, %rd1, %rd24;
	ld.global.u32 	%r69, [%rd25];
	mad.lo.s32 	%r70, %r69, %r67, %r107;
	cvt.u64.u32 	%rd26, %r3;
	cvt.u64.u32 	%rd27, %r102;
	add.s64 	%rd28, %rd27, %rd26;
	shl.b64 	%rd29, %rd28, 2;
	add.s64 	%rd30, %rd2, %rd29;
	ld.global.u32 	%r71, [%rd30+4];
	mul.wide.s32 	%rd31, %r31, 4;
	add.s64 	%rd32, %rd25, %rd31;
	ld.global.u32 	%r72, [%rd32];
	mad.lo.s32 	%r73, %r72, %r71, %r70;
	ld.global.u32 	%r74, [%rd30+8];
	add.s64 	%rd33, %rd32, %rd31;
	ld.global.u32 	%r75, [%rd33];
	mad.lo.s32 	%r76, %r75, %r74, %r73;
	ld.global.u32 	%r77, [%rd30+12];
	add.s64 	%rd34, %rd33, %rd31;
	ld.global.u32 	%r78, [%rd34];
	mad.lo.s32 	%r107, %r78, %r77, %r76;
	add.s32 	%r102, %r102, 4;
$L__BB2_7:
	setp.eq.s32 	%p6, %r17, 0;
	@%p6 bra 	$L__BB2_12;
	setp.eq.s32 	%p7, %r17, 1;
	@%p7 bra 	$L__BB2_10;
	add.s32 	%r80, %r102, %r3;
	mul.wide.u32 	%rd35, %r80, 4;
	add.s64 	%rd36, %rd2, %rd35;
	ld.global.u32 	%r81, [%rd36];
	mad.lo.s32 	%r82, %r102, %r31, %r1;
	mul.wide.s32 	%rd37, %r82, 4;
	add.s64 	%rd38, %rd1, %rd37;
	ld.global.u32 	%r83, [%rd38];
	mad.lo.s32 	%r84, %r83, %r81, %r107;
	cvt.u64.u32 	%rd39, %r3;
	cvt.u64.u32 	%rd40, %r102;
	add.s64 	%rd41, %rd40, %rd39;
	shl.b64 	%rd42, %rd41, 2;
	add.s64 	%rd43, %rd2, %rd42;
	ld.global.u32 	%r85, [%rd43+4];
	mul.wide.s32 	%rd44, %r31, 4;
	add.s64 	%rd45, %rd38, %rd44;
	ld.global.u32 	%r86, [%rd45];
	mad.lo.s32 	%r107, %r86, %r85, %r84;
	add.s32 	%r102, %r102, 2;
$L__BB2_10:
	and.b32  	%r87, %r30, 1;
	setp.eq.b32 	%p8, %r87, 1;
	not.pred 	%p9, %p8;
	@%p9 bra 	$L__BB2_12;
	add.s32 	%r88, %r102, %r3;
	mul.wide.u32 	%rd46, %r88, 4;
	add.s64 	%rd47, %rd2, %rd46;
	ld.global.u32 	%r89, [%rd47];
	mad.lo.s32 	%r90, %r102, %r31, %r1;
	mul.wide.s32 	%rd48, %r90, 4;
	add.s64 	%rd49, %rd1, %rd48;
	ld.global.u32 	%r91, [%rd49];
	mad.lo.s32 	%r107, %r91, %r89, %r107;
$L__BB2_12:
	cvta.to.global.u64 	%rd50, %rd6;
	cvta.to.global.u64 	%rd51, %rd7;
	mad.lo.s32 	%r92, %r30, %r2, %r1;
	mul.wide.s32 	%rd52, %r92, 4;
	add.s64 	%rd53, %rd50, %rd52;
	ld.global.u32 	%r93, [%rd53];
	add.s32 	%r94, %r93, %r107;
	add.s64 	%rd54, %rd51, %rd52;
	st.global.u32 	[%rd54], %r94;
	ret;

}


// ===== COMPILED SASS (sm_100) =====

	.target	sm_100

	.elftype	@"ET_EXEC"


//--------------------- .note.nv.tkinfo           --------------------------
	.section	.note.nv.tkinfo,"",@"SHT_NOTE"
	.sectionflags	@"SHF_NOTE_NV_TKINFO"
	.tkinfo
        /*0018*/ 	.word	0x00000002
        /*0030*/ 	.string	""
        /*0030*/ 	.string	"ptxas"
        /*0030*/ 	.string	"Cuda compilation tools, release 13.0, V13.0.88"
        /*0030*/ 	.string	"Build cuda_13.0.r13.0/compiler.36424714_0"
        /*0030*/ 	.string	"-arch sm_100 -m 64 "



//--------------------- .note.nv.cuinfo           --------------------------
	.section	.note.nv.cuinfo,"",@"SHT_NOTE"
	.sectionflags	@"SHF_NOTE_NV_CUINFO"
        /*0018*/ 	.short	0x0002
        /*001a*/ 	.short	0x0064
        /*001c*/ 	.short	0x0082
	.zero		2


//--------------------- .nv.info                  --------------------------
	.section	.nv.info,"",@"SHT_CUDA_INFO"
	.align	4


	//----- nvinfo : EIATTR_REGCOUNT
	.align		4
        /*0000*/ 	.byte	0x04, 0x2f
        /*0002*/ 	.short	(.L_2 - .L_1)
	.align		4
.L_1:
        /*0004*/ 	.word	index@(_Z20traverse_device_dataPi)
        /*0008*/ 	.word	0x00000018


	//----- nvinfo : EIATTR_FRAME_SIZE
	.align		4
.L_2:
        /*000c*/ 	.byte	0x04, 0x11
        /*000e*/ 	.short	(.L_4 - .L_3)
	.align		4
.L_3:
        /*0010*/ 	.word	index@(_Z20traverse_device_dataPi)
        /*0014*/ 	.word	0x00000008


	//----- nvinfo : EIATTR_REGCOUNT
	.align		4
.L_4:
        /*0018*/ 	.byte	0x04, 0x2f
        /*001a*/ 	.short	(.L_6 - .L_5)
	.align		4
.L_5:
        /*001c*/ 	.word	index@(_Z20matrix_operations_V1PiS_S_S_iii)
        /*0020*/ 	.word	0x00000020


	//----- nvinfo : EIATTR_FRAME_SIZE
	.align		4
.L_6:
        /*0024*/ 	.byte	0x04, 0x11
        /*0026*/ 	.short	(.L_8 - .L_7)
	.align		4
.L_7:
        /*0028*/ 	.word	index@(_Z20matrix_operations_V1PiS_S_S_iii)
        /*002c*/ 	.word	0x00000000


	//----- nvinfo : EIATTR_REGCOUNT
	.align		4
.L_8:
        /*0030*/ 	.byte	0x04, 0x2f
        /*0032*/ 	.short	(.L_10 - .L_9)
	.align		4
.L_9:
        /*0034*/ 	.word	index@(_Z20matrix_operations_V2PiS_S_S_iii)
        /*0038*/ 	.word	0x00000020


	//----- nvinfo : EIATTR_FRAME_SIZE
	.align		4
.L_10:
        /*003c*/ 	.byte	0x04, 0x11
        /*003e*/ 	.short	(.L_12 - .L_11)
	.align		4
.L_11:
        /*0040*/ 	.word	index@(_Z20matrix_operations_V2PiS_S_S_iii)
        /*0044*/ 	.word	0x00000000


	//----- nvinfo : EIATTR_MIN_STACK_SIZE
	.align		4
.L_12:
        /*0048*/ 	.byte	0x04, 0x12
        /*004a*/ 	.short	(.L_14 - .L_13)
	.align		4
.L_13:
        /*004c*/ 	.word	index@(_Z20matrix_operations_V2PiS_S_S_iii)
        /*0050*/ 	.word	0x00000000


	//----- nvinfo : EIATTR_MIN_STACK_SIZE
	.align		4
.L_14:
        /*0054*/ 	.byte	0x04, 0x12
        /*0056*/ 	.short	(.L_16 - .L_15)
	.align		4
.L_15:
        /*0058*/ 	.word	index@(_Z20matrix_operations_V1PiS_S_S_iii)
        /*005c*/ 	.word	0x00000000


	//----- nvinfo : EIATTR_MIN_STACK_SIZE
	.align		4
.L_16:
        /*0060*/ 	.byte	0x04, 0x12
        /*0062*/ 	.short	(.L_18 - .L_17)
	.align		4
.L_17:
        /*0064*/ 	.word	index@(_Z20traverse_device_dataPi)
        /*0068*/ 	.word	0x00000008
.L_18:


//--------------------- .nv.compat                --------------------------
	.section	.nv.compat,"",@"SHT_CUDA_COMPAT_INFO"
	.align	4
        /*0000*/ 	.byte	0x02, 0x09, 0x00, 0x00, 0x02, 0x02, 0x01, 0x00, 0x02, 0x05, 0x05, 0x00, 0x03, 0x07, 0x01, 0x01
        /*0010*/ 	.byte	0x02, 0x03, 0x00, 0x00, 0x02, 0x06, 0x01, 0x00, 0x04, 0x0b, 0x08, 0x00, 0x09, 0x00, 0x00, 0x00
        /*0020*/ 	.byte	0x00, 0x00, 0x00, 0x00


//--------------------- .nv.info._Z20matrix_operations_V2PiS_S_S_iii --------------------------
	.section	.nv.info._Z20matrix_operations_V2PiS_S_S_iii,"",@"SHT_CUDA_INFO"
	.sectionflags	@""
	.align	4


	//----- nvinfo : EIATTR_CUDA_API_VERSION
	.align		4
        /*0000*/ 	.byte	0x04, 0x37
        /*0002*/ 	.short	(.L_20 - .L_19)
.L_19:
        /*0004*/ 	.word	0x00000082


	//----- nvinfo : EIATTR_KPARAM_INFO
	.align		4
.L_20:
        /*0008*/ 	.byte	0x04, 0x17
        /*000a*/ 	.short	(.L_22 - .L_21)
.L_21:
        /*000c*/ 	.word	0x00000000
        /*0010*/ 	.short	0x0006
        /*0012*/ 	.short	0x0028
        /*0014*/ 	.byte	0x00, 0xf0, 0x11, 0x00


	//----- nvinfo : EIATTR_KPARAM_INFO
	.align		4
.L_22:
        /*0018*/ 	.byte	0x04, 0x17
        /*001a*/ 	.short	(.L_24 - .L_23)
.L_23:
        /*001c*/ 	.word	0x00000000
        /*0020*/ 	.short	0x0005
        /*0022*/ 	.short	0x0024
        /*0024*/ 	.byte	0x00, 0xf0, 0x11, 0x00


	//----- nvinfo : EIATTR_KPARAM_INFO
	.align		4
.L_24:
        /*0028*/ 	.byte	0x04, 0x17
        /*002a*/ 	.short	(.L_26 - .L_25)
.L_25:
        /*002c*/ 	.word	0x00000000
        /*0030*/ 	.short	0x0004
        /*0032*/ 	.short	0x0020
        /*0034*/ 	.byte	0x00, 0xf0, 0x11, 0x00


	//----- nvinfo : EIATTR_KPARAM_INFO
	.align		4
.L_26:
        /*0038*/ 	.byte	0x04, 0x17
        /*003a*/ 	.short	(.L_28 - .L_27)
.L_27:
        /*003c*/ 	.word	0x00000000
        /*0040*/ 	.short	0x0003
        /*0042*/ 	.short	0x0018
        /*0044*/ 	.byte	0x00, 0xf5, 0x21, 0x00


	//----- nvinfo : EIATTR_KPARAM_INFO
	.align		4
.L_28:
        /*0048*/ 	.byte	0x04, 0x17
        /*004a*/ 	.short	(.L_30 - .L_29)
.L_29:
        /*004c*/ 	.word	0x00000000
        /*0050*/ 	.short	0x0002
        /*0052*/ 	.short	0x0010
        /*0054*/ 	.byte	0x00, 0xf5, 0x21, 0x00


	//----- nvinfo : EIATTR_KPARAM_INFO
	.align		4
.L_30:
        /*0058*/ 	.byte	0x04, 0x17
        /*005a*/ 	.short	(.L_32 - .L_31)
.L_31:
        /*005c*/ 	.word	0x00000000
        /*0060*/ 	.short	0x0001
        /*0062*/ 	.short	0x0008
        /*0064*/ 	.byte	0x00, 0xf5, 0x21, 0x00


	//----- nvinfo : EIATTR_KPARAM_INFO
	.align		4
.L_32:
        /*0068*/ 	.byte	0x04, 0x17
        /*006a*/ 	.short	(.L_34 - .L_33)
.L_33:
        /*006c*/ 	.word	0x00000000
        /*0070*/ 	.short	0x0000
        /*0072*/ 	.short	0x0000
        /*0074*/ 	.byte	0x00, 0xf5, 0x21, 0x00


	//----- nvinfo : EIATTR_SPARSE_MMA_MASK
	.align		4
.L_34:
        /*0078*/ 	.byte	0x03, 0x50
        /*007a*/ 	.short	0x0000


	//----- nvinfo : EIATTR_MAXREG_COUNT
	.align		4
        /*007c*/ 	.byte	0x03, 0x1b
        /*007e*/ 	.short	0x00ff


	//----- nvinfo : EIATTR_MERCURY_ISA_VERSION
	.align		4
        /*0080*/ 	.byte	0x03, 0x5f
        /*0082*/ 	.short	0x0101


	//----- nvinfo : EIATTR_VRC_CTA_INIT_COUNT
	.align		4
        /*0084*/ 	.byte	0x02, 0x4a
	.zero		1
	.zero		1


	//----- nvinfo : EIATTR_EXIT_INSTR_OFFSETS
	.align		4
        /*0088*/ 	.byte	0x04, 0x1c
        /*008a*/ 	.short	(.L_36 - .L_35)


	//   ....[0]....
.L_35:
        /*008c*/ 	.word	0x00000920


	//----- nvinfo : EIATTR_CBANK_PARAM_SIZE
	.align		4
.L_36:
        /*0090*/ 	.byte	0x03, 0x19
        /*0092*/ 	.short	0x002c


	//----- nvinfo : EIATTR_PARAM_CBANK
	.align		4
        /*0094*/ 	.byte	0x04, 0x0a
        /*0096*/ 	.short	(.L_38 - .L_37)
	.align		4
.L_37:
        /*0098*/ 	.word	index@(.nv.constant0._Z20matrix_operations_V2PiS_S_S_iii)
        /*009c*/ 	.short	0x0380
        /*009e*/ 	.short	0x002c


	//----- nvinfo : EIATTR_SW_WAR
	.align		4
.L_38:
        /*00a0*/ 	.byte	0x04, 0x36
        /*00a2*/ 	.short	(.L_40 - .L_39)
.L_39:
        /*00a4*/ 	.word	0x00000008
.L_40:


//--------------------- .nv.info._Z20matrix_operations_V1PiS_S_S_iii --------------------------
	.section	.nv.info._Z20matrix_operations_V1PiS_S_S_iii,"",@"SHT_CUDA_INFO"
	.sectionflags	@""
	.align	4


	//----- nvinfo : EIATTR_CUDA_API_VERSION
	.align		4
        /*0000*/ 	.byte	0x04, 0x37
        /*0002*/ 	.short	(.L_42 - .L_41)
.L_41:
        /*0004*/ 	.word	0x00000082


	//----- nvinfo : EIATTR_KPARAM_INFO
	.align		4
.L_42:
        /*0008*/ 	.byte	0x04, 0x17
        /*000a*/ 	.short	(.L_44 - .L_43)
.L_43:
        /*000c*/ 	.word	0x00000000
        /*0010*/ 	.short	0x0006
        /*0012*/ 	.short	0x0028
        /*0014*/ 	.byte	0x00, 0xf0, 0x11, 0x00


	//----- nvinfo : EIATTR_KPARAM_INFO
	.align		4
.L_44:
        /*0018*/ 	.byte	0x04, 0x17
        /*001a*/ 	.short	(.L_46 - .L_45)
.L_45:
        /*001c*/ 	.word	0x00000000
        /*0020*/ 	.short	0x0005
        /*0022*/ 	.short	0x0024
        /*0024*/ 	.byte	0x00, 0xf0, 0x11, 0x00


	//----- nvinfo : EIATTR_KPARAM_INFO
	.align		4
.L_46:
        /*0028*/ 	.byte	0x04, 0x17
        /*002a*/ 	.short	(.L_48 - .L_47)
.L_47:
        /*002c*/ 	.word	0x00000000
        /*0030*/ 	.short	0x0004
        /*0032*/ 	.short	0x0020
        /*0034*/ 	.byte	0x00, 0xf0, 0x11, 0x00


	//----- nvinfo : EIATTR_KPARAM_INFO
	.align		4
.L_48:
        /*0038*/ 	.byte	0x04, 0x17
        /*003a*/ 	.short	(.L_50 - .L_49)
.L_49:
        /*003c*/ 	.word	0x00000000
        /*0040*/ 	.short	0x0003
        /*0042*/ 	.short	0x0018
        /*0044*/ 	.byte	0x00, 0xf5, 0x21, 0x00


	//----- nvinfo : EIATTR_KPARAM_INFO
	.align		4
.L_50:
        /*0048*/ 	.byte	0x04, 0x17
        /*004a*/ 	.short	(.L_52 - .L_51)
.L_51:
        /*004c*/ 	.word	0x00000000
        /*0050*/ 	.short	0x0002
        /*0052*/ 	.short	0x0010
        /*0054*/ 	.byte	0x00, 0xf5, 0x21, 0x00


	//----- nvinfo : EIATTR_KPARAM_INFO
	.align		4
.L_52:
        /*0058*/ 	.byte	0x04, 0x17
        /*005a*/ 	.short	(.L_54 - .L_53)
.L_53:
        /*005c*/ 	.word	0x00000000
        /*0060*/ 	.short	0x0001
        /*0062*/ 	.short	0x0008
        /*0064*/ 	.byte	0x00, 0xf5, 0x21, 0x00


	//----- nvinfo : EIATTR_KPARAM_INFO
	.align		4
.L_54:
        /*0068*/ 	.byte	0x04, 0x17
        /*006a*/ 	.short	(.L_56 - .L_55)
.L_55:
        /*006c*/ 	.word	0x00000000
        /*0070*/ 	.short	0x0000
        /*0072*/ 	.short	0x0000
        /*0074*/ 	.byte	0x00, 0xf5, 0x21, 0x00


	//----- nvinfo : EIATTR_SPARSE_MMA_MASK
	.align		4
.L_56:
        /*0078*/ 	.byte	0x03, 0x50
        /*007a*/ 	.short	0x0000


	//----- nvinfo : EIATTR_MAXREG_COUNT
	.align		4
        /*007c*/ 	.byte	0x03, 0x1b
        /*007e*/ 	.short	0x00ff


	//----- nvinfo : EIATTR_MERCURY_ISA_VERSION
	.align		4
        /*0080*/ 	.byte	0x03, 0x5f
        /*0082*/ 	.short	0x0101


	//----- nvinfo : EIATTR_VRC_CTA_INIT_COUNT
	.align		4
        /*0084*/ 	.byte	0x02, 0x4a
	.zero		1
	.zero		1


	//----- nvinfo : EIATTR_EXIT_INSTR_OFFSETS
	.align		4
        /*0088*/ 	.byte	0x04, 0x1c
        /*008a*/ 	.short	(.L_58 - .L_57)


	//   ....[0]....
.L_57:
        /*008c*/ 	.word	0x00000030


	//   ....[1]....
        /*0090*/ 	.word	0x000009b0


	//   ....[2]....
        /*0094*/ 	.word	0x00000cd0


	//   ....[3]....
        /*0098*/ 	.word	0x00000e90


	//   ....[4]....
        /*009c*/ 	.word	0x00000fd0


	//   ....[5]....
        /*00a0*/ 	.word	0x000010b0


	//----- nvinfo : EIATTR_CBANK_PARAM_SIZE
	.align		4
.L_58:
        /*00a4*/ 	.byte	0x03, 0x19
        /*00a6*/ 	.short	0x002c


	//----- nvinfo : EIATTR_PARAM_CBANK
	.align		4
        /*00a8*/ 	.byte	0x04, 0x0a
        /*00aa*/ 	.short	(.L_60 - .L_59)
	.align		4
.L_59:
        /*00ac*/ 	.word	index@(.nv.constant0._Z20matrix_operations_V1PiS_S_S_iii)
        /*00b0*/ 	.short	0x0380
        /*00b2*/ 	.short	0x002c


	//----- nvinfo : EIATTR_SW_WAR
	.align		4
.L_60:
        /*00b4*/ 	.byte	0x04, 0x36
        /*00b6*/ 	.short	(.L_62 - .L_61)
.L_61:
        /*00b8*/ 	.word	0x00000008
.L_62:


//--------------------- .nv.info._Z20traverse_device_dataPi --------------------------
	.section	.nv.info._Z20traverse_device_dataPi,"",@"SHT_CUDA_INFO"
	.sectionflags	@""
	.align	4


	//----- nvinfo : EIATTR_CUDA_API_VERSION
	.align		4
        /*0000*/ 	.byte	0x04, 0x37
        /*0002*/ 	.short	(.L_64 - .L_63)
.L_63:
        /*0004*/ 	.word	0x00000082


	//----- nvinfo : EIATTR_KPARAM_INFO
	.align		4
.L_64:
        /*0008*/ 	.byte	0x04, 0x17
        /*000a*/ 	.short	(.L_66 - .L_65)
.L_65:
        /*000c*/ 	.word	0x00000000
        /*0010*/ 	.short	0x0000
        /*0012*/ 	.short	0x0000
        /*0014*/ 	.byte	0x00, 0xf5, 0x21, 0x00


	//----- nvinfo : EIATTR_SPARSE_MMA_MASK
	.align		4
.L_66:
        /*0018*/ 	.byte	0x03, 0x50
        /*001a*/ 	.short	0x0000


	//----- nvinfo : EIATTR_MAXREG_COUNT
	.align		4
        /*001c*/ 	.byte	0x03, 0x1b
        /*001e*/ 	.short	0x00ff


	//----- nvinfo : EIATTR_EXTERNS
	.align		4
        /*0020*/ 	.byte	0x04, 0x0f
        /*0022*/ 	.short	(.L_68 - .L_67)


	//   ....[0]....
	.align		4
.L_67:
        /*0024*/ 	.word	index@(vprintf)


	//----- nvinfo : EIATTR_MERCURY_ISA_VERSION
	.align		4
.L_68:
        /*0028*/ 	.byte	0x03, 0x5f
        /*002a*/ 	.short	0x0101


	//----- nvinfo : EIATTR_VRC_CTA_INIT_COUNT
	.align		4
        /*002c*/ 	.byte	0x02, 0x4a
	.zero		1
	.zero		1


	//----- nvinfo : EIATTR_SYSCALL_OFFSETS
	.align		4
        /*0030*/ 	.byte	0x04, 0x46
        /*0032*/ 	.short	(.L_70 - .L_69)


	//   ....[0]....
.L_69:
        /*0034*/ 	.word	0x000001a0


	//----- nvinfo : EIATTR_EXIT_INSTR_OFFSETS
	.align		4
.L_70:
        /*0038*/ 	.byte	0x04, 0x1c
        /*003a*/ 	.short	(.L_72 - .L_71)


	//   ....[0]....
.L_71:
        /*003c*/ 	.word	0x000001b0


	//----- nvinfo : EIATTR_CBANK_PARAM_SIZE
	.align		4
.L_72:
        /*0040*/ 	.byte	0x03, 0x19
        /*0042*/ 	.short	0x0008


	//----- nvinfo : EIATTR_PARAM_CBANK
	.align		4
        /*0044*/ 	.byte	0x04, 0x0a
        /*0046*/ 	.short	(.L_74 - .L_73)
	.align		4
.L_73:
        /*0048*/ 	.word	index@(.nv.constant0._Z20traverse_device_dataPi)
        /*004c*/ 	.short	0x0380
        /*004e*/ 	.short	0x0008


	//----- nvinfo : EIATTR_SW_WAR
	.align		4
.L_74:
        /*0050*/ 	.byte	0x04, 0x36
        /*0052*/ 	.short	(.L_76 - .L_75)
.L_75:
        /*0054*/ 	.word	0x00000008
.L_76:


//--------------------- .nv.callgraph             --------------------------
	.section	.nv.callgraph,"",@"SHT_CUDA_CALLGRAPH"
	.align	4
	.sectionentsize	8
	.align		4
        /*0000*/ 	.word	0x00000000
	.align		4
        /*0004*/ 	.word	0xffffffff
	.align		4
        /*0008*/ 	.word	index@(_Z20traverse_device_dataPi)
	.align		4
        /*000c*/ 	.word	index@(vprintf)
	.align		4
        /*0010*/ 	.word	0x00000000
	.align		4
        /*0014*/ 	.word	0xfffffffe
	.align		4
        /*0018*/ 	.word	0x00000000
	.align		4
        /*001c*/ 	.word	0xfffffffd
	.align		4
        /*0020*/ 	.word	0x00000000
	.align		4
        /*0024*/ 	.word	0xfffffffc


//--------------------- .nv.constant4             --------------------------
	.section	.nv.constant4,"a",@progbits
	.align	8
	.align		8
.nv.constant4:
        /*0000*/ 	.dword	$str
	.align		8
        /*0008*/ 	.dword	vprintf


//--------------------- .text._Z20matrix_operations_V2PiS_S_S_iii --------------------------
	.section	.text._Z20matrix_operations_V2PiS_S_S_iii,"ax",@progbits
	.align	128
        .global         _Z20matrix_operations_V2PiS_S_S_iii
        .type           _Z20matrix_operations_V2PiS_S_S_iii,@function
        .size           _Z20matrix_operations_V2PiS_S_S_iii,(.L_x_19 - _Z20matrix_operations_V2PiS_S_S_iii)
        .other          _Z20matrix_operations_V2PiS_S_S_iii,@"STO_CUDA_ENTRY STV_DEFAULT"
_Z20matrix_operations_V2PiS_S_S_iii:
.text._Z20matrix_operations_V2PiS_S_S_iii:
[----:B------:R-:W-:Y:S08]  /*0000*/  LDC R1, c[0x0][0x37c] ;  /* 0x0000df00ff017b82 */ /* 0x000ff00000000800 */
[----:B------:R-:W0:Y:S01]  /*0010*/  LDC R0, c[0x0][0x3a0] ;  /* 0x0000e800ff007b82 */ /* 0x000e220000000800 */
[----:B------:R-:W1:Y:S01]  /*0020*/  S2R R17, SR_TID.X ;  /* 0x0000000000117919 */ /* 0x000e620000002100 */
[----:B------:R-:W2:Y:S01]  /*0030*/  LDCU.64 UR4, c[0x0][0x358] ;  /* 0x00006b00ff0477ac */ /* 0x000ea20008000a00 */
[----:B------:R-:W-:Y:S01]  /*0040*/  HFMA2 R26, -RZ, RZ, 0, 0 ;  /* 0x00000000ff1a7431 */ /* 0x000fe200000001ff */
[----:B------:R-:W3:Y:S04]  /*0050*/  S2R R19, SR_TID.Y ;  /* 0x0000000000137919 */ /* 0x000ee80000002200 */
[----:B------:R-:W1:Y:S08]  /*0060*/  LDC R2, c[0x0][0x360] ;  /* 0x0000d800ff027b82 */ /* 0x000e700000000800 */
[----:B------:R-:W1:Y:S08]  /*0070*/  S2UR UR6, SR_CTAID.X ;  /* 0x00000000000679c3 */ /* 0x000e700000002500 */
[----:B------:R-:W3:Y:S01]  /*0080*/  S2UR UR7, SR_CTAID.Y ;  /* 0x00000000000779c3 */ /* 0x000ee20000002600 */
[----:B0-----:R-:W-:-:S07]  /*0090*/  ISETP.GE.AND P0, PT, R0, 0x1, PT ;  /* 0x000000010000780c */ /* 0x001fce0003f06270 */
[----:B------:R-:W3:Y:S01]  /*00a0*/  LDC R4, c[0x0][0x364] ;  /* 0x0000d900ff047b82 */ /* 0x000ee20000000800 */
[----:B-1----:R-:W-:Y:S02]  /*00b0*/  IMAD R17, R2, UR6, R17 ;  /* 0x0000000602117c24 */ /* 0x002fe4000f8e0211 */
[----:B---3--:R-:W-:-:S03]  /*00c0*/  IMAD R19, R4, UR7, R19 ;  /* 0x0000000704137c24 */ /* 0x008fc6000f8e0213 */
[----:B--2---:R-:W-:Y:S05]  /*00d0*/  @!P0 BRA `(.L_x_0) ;  /* 0x0000000400f08947 */ /* 0x004fea0003800000 */
[C---:B------:R-:W-:Y:S01]  /*00e0*/  ISETP.GE.U32.AND P1, PT, R0.reuse, 0x8, PT ;  /* 0x000000080000780c */ /* 0x040fe20003f26070 */
[----:B------:R-:W-:Y:S01]  /*00f0*/  IMAD R18, R19, R0, RZ ;  /* 0x0000000013127224 */ /* 0x000fe200078e02ff */
[----:B------:R-:W-:Y:S02]  /*0100*/  LOP3.LUT R24, R0, 0x7, RZ, 0xc0, !PT ;  /* 0x0000000700187812 */ /* 0x000fe400078ec0ff */
[----:B------:R-:W-:Y:S02]  /*0110*/  MOV R21, RZ ;  /* 0x000000ff00157202 */ /* 0x000fe40000000f00 */
[----:B------:R-:W-:Y:S02]  /*0120*/  ISETP.NE.AND P0, PT, R24, RZ, PT ;  /* 0x000000ff1800720c */ /* 0x000fe40003f05270 */
[----:B------:R-:W-:-:S05]  /*0130*/  MOV R26, RZ ;  /* 0x000000ff001a7202 */ /* 0x000fca0000000f00 */
[----:B------:R-:W-:Y:S06]  /*0140*/  @!P1 BRA `(.L_x_1) ;  /* 0x0000000000c89947 */ /* 0x000fec0003800000 */
[----:B------:R-:W0:Y:S01]  /*0150*/  LDC.64 R2, c[0x0][0x380] ;  /* 0x0000e000ff027b82 */ /* 0x000e220000000a00 */
[----:B------:R-:W-:Y:S02]  /*0160*/  LOP3.LUT R21, R0, 0x7ffffff8, RZ, 0xc0, !PT ;  /* 0x7ffffff800157812 */ /* 0x000fe400078ec0ff */
[----:B------:R-:W-:Y:S02]  /*0170*/  MOV R26, RZ ;  /* 0x000000ff001a7202 */ /* 0x000fe40000000f00 */
[----:B------:R-:W-:Y:S02]  /*0180*/  MOV R20, R17 ;  /* 0x0000001100147202 */ /* 0x000fe40000000f00 */
[----:B------:R-:W-:Y:S01]  /*0190*/  IADD3 R16, PT, PT, -R21, RZ, RZ ;  /* 0x000000ff15107210 */ /* 0x000fe20007ffe1ff */
[----:B0-----:R-:W-:-:S03]  /*01a0*/  IMAD.WIDE.U32 R2, R18, 0x4, R2 ;  /* 0x0000000412027825 */ /* 0x001fc600078e0002 */
[----:B------:R-:W-:-:S04]  /*01b0*/  IADD3 R5, P1, PT, R2, 0x10, RZ ;  /* 0x0000001002057810 */ /* 0x000fc80007f3e0ff */
[----:B------:R-:W-:-:S09]  /*01c0*/  IADD3.X R6, PT, PT, RZ, R3, RZ, P1, !PT ;  /* 0x00000003ff067210 */ /* 0x000fd20000ffe4ff */
.L_x_2:
[----:B------:R-:W0:Y:S01]  /*01d0*/  LDC.64 R28, c[0x0][0x388] ;  /* 0x0000e200ff1c7b82 */ /* 0x000e220000000a00 */
[----:B------:R-:W-:Y:S02]  /*01e0*/  MOV R2, R5 ;  /* 0x0000000500027202 */ /* 0x000fe40000000f00 */
[----:B------:R-:W-:-:S05]  /*01f0*/  MOV R3, R6 ;  /* 0x0000000600037202 */ /* 0x000fca0000000f00 */
[----:B------:R-:W2:Y:S01]  /*0200*/  LDG.E R13, desc[UR4][R2.64+-0x10] ;  /* 0xfffff004020d7981 */ /* 0x000ea2000c1e1900 */
[----:B------:R-:W1:Y:S03]  /*0210*/  LDC R23, c[0x0][0x3a4] ;  /* 0x0000e900ff177b82 */ /* 0x000e660000000800 */
[----:B------:R-:W3:Y:S04]  /*0220*/  LDG.E R22, desc[UR4][R2.64+-0xc] ;  /* 0xfffff40402167981 */ /* 0x000ee8000c1e1900 */
[----:B------:R-:W4:Y:S01]  /*0230*/  LDG.E R27, desc[UR4][R2.64+-0x8] ;  /* 0xfffff804021b7981 */ /* 0x000f22000c1e1900 */
[----:B0-----:R-:W-:-:S05]  /*0240*/  IMAD.WIDE R28, R20, 0x4, R28 ;  /* 0x00000004141c7825 */ /* 0x001fca00078e021c */
[----:B------:R-:W2:Y:S01]  /*0250*/  LDG.E R12, desc[UR4][R28.64] ;  /* 0x000000041c0c7981 */ /* 0x000ea2000c1e1900 */
[----:B-1----:R-:W-:-:S05]  /*0260*/  IMAD.WIDE R14, R23, 0x4, R28 ;  /* 0x00000004170e7825 */ /* 0x002fca00078e021c */
[----:B------:R0:W3:Y:S01]  /*0270*/  LDG.E R25, desc[UR4][R14.64] ;  /* 0x000000040e197981 */ /* 0x0000e2000c1e1900 */
[----:B------:R-:W-:-:S03]  /*0280*/  IMAD.WIDE R10, R23, 0x4, R14 ;  /* 0x00000004170a7825 */ /* 0x000fc600078e020e */
[----:B------:R-:W5:Y:S01]  /*0290*/  LDG.E R28, desc[UR4][R2.64+-0x4] ;  /* 0xfffffc04021c7981 */ /* 0x000f62000c1e1900 */
[----:B------:R-:W-:-:S03]  /*02a0*/  IMAD.WIDE R8, R23, 0x4, R10 ;  /* 0x0000000417087825 */ /* 0x000fc600078e020a */
[----:B------:R-:W4:Y:S01]  /*02b0*/  LDG.E R10, desc[UR4][R10.64] ;  /* 0x000000040a0a7981 */ /* 0x000f22000c1e1900 */
[----:B------:R-:W-:-:S03]  /*02c0*/  IMAD.WIDE R4, R23, 0x4, R8 ;  /* 0x0000000417047825 */ /* 0x000fc600078e0208 */
[----:B------:R-:W5:Y:S01]  /*02d0*/  LDG.E R9, desc[UR4][R8.64] ;  /* 0x0000000408097981 */ /* 0x000f62000c1e1900 */
[----:B------:R-:W-:-:S03]  /*02e0*/  IMAD.WIDE R6, R23, 0x4, R4 ;  /* 0x0000000417067825 */ /* 0x000fc600078e0204 */
[----:B------:R-:W5:Y:S04]  /*02f0*/  LDG.E R11, desc[UR4][R2.64+0x4] ;  /* 0x00000404020b7981 */ /* 0x000f68000c1e1900 */
[----:B------:R-:W5:Y:S04]  /*0300*/  LDG.E R4, desc[UR4][R4.64] ;  /* 0x0000000404047981 */ /* 0x000f68000c1e1900 */
[----:B------:R-:W5:Y:S04]  /*0310*/  LDG.E R8, desc[UR4][R2.64+0xc] ;  /* 0x00000c0402087981 */ /* 0x000f68000c1e1900 */
[----:B------:R-:W5:Y:S01]  /*0320*/  LDG.E R5, desc[UR4][R2.64] ;  /* 0x0000000402057981 */ /* 0x000f62000c1e1900 */
[----:B--2---:R-:W-:-:S02]  /*0330*/  IMAD R26, R13, R12, R26 ;  /* 0x0000000c0d1a7224 */ /* 0x004fc400078e021a */
[C---:B------:R-:W-:Y:S02]  /*0340*/  IMAD.WIDE R12, R23.reuse, 0x4, R6 ;  /* 0x00000004170c7825 */ /* 0x040fe400078e0206 */
[----:B------:R-:W2:Y:S02]  /*0350*/  LDG.E R6, desc[UR4][R6.64] ;  /* 0x0000000406067981 */ /* 0x000ea4000c1e1900 */
[----:B0-----:R-:W-:Y:S02]  /*0360*/  IMAD.WIDE R14, R23, 0x4, R12 ;  /* 0x00000004170e7825 */ /* 0x001fe400078e020c */
[----:B------:R-:W2:Y:S04]  /*0370*/  LDG.E R29, desc[UR4][R12.64] ;  /* 0x000000040c1d7981 */ /* 0x000ea8000c1e1900 */
[----:B------:R-:W2:Y:S04]  /*0380*/  LDG.E R15, desc[UR4][R14.64] ;  /* 0x000000040e0f7981 */ /* 0x000ea8000c1e1900 */
[----:B------:R-:W2:Y:S01]  /*0390*/  LDG.E R12, desc[UR4][R2.64+0x8] ;  /* 0x00000804020c7981 */ /* 0x000ea2000c1e1900 */
[----:B---3--:R-:W-:Y:S01]  /*03a0*/  IMAD R22, R22, R25, R26 ;  /* 0x0000001916167224 */ /* 0x008fe200078e021a */
[----:B------:R-:W-:-:S03]  /*03b0*/  IADD3 R16, PT, PT, R16, 0x8, RZ ;  /* 0x0000000810107810 */ /* 0x000fc60007ffe0ff */
[----:B----4-:R-:W-:Y:S01]  /*03c0*/  IMAD R10, R27, R10, R22 ;  /* 0x0000000a1b0a7224 */ /* 0x010fe200078e0216 */
[----:B------:R-:W-:-:S03]  /*03d0*/  ISETP.NE.AND P1, PT, R16, RZ, PT ;  /* 0x000000ff1000720c */ /* 0x000fc60003f25270 */
[----:B-----5:R-:W-:Y:S01]  /*03e0*/  IMAD R9, R28, R9, R10 ;  /* 0x000000091c097224 */ /* 0x020fe200078e020a */
[----:B------:R-:W-:-:S03]  /*03f0*/  LEA R20, R23, R20, 0x3 ;  /* 0x0000001417147211 */ /* 0x000fc600078e18ff */
[----:B------:R-:W-:Y:S01]  /*0400*/  IMAD R4, R5, R4, R9 ;  /* 0x0000000405047224 */ /* 0x000fe200078e0209 */
[----:B------:R-:W-:-:S03]  /*0410*/  IADD3 R5, P2, PT, R2, 0x20, RZ ;  /* 0x0000002002057810 */ /* 0x000fc60007f5e0ff */
[----:B--2---:R-:W-:Y:S01]  /*0420*/  IMAD R4, R11, R6, R4 ;  /* 0x000000060b047224 */ /* 0x004fe200078e0204 */
[----:B------:R-:W-:-:S03]  /*0430*/  IADD3.X R6, PT, PT, RZ, R3, RZ, P2, !PT ;  /* 0x00000003ff067210 */ /* 0x000fc600017fe4ff */
[----:B------:R-:W-:-:S04]  /*0440*/  IMAD R4, R12, R29, R4 ;  /* 0x0000001d0c047224 */ /* 0x000fc800078e0204 */
[----:B------:R-:W-:Y:S01]  /*0450*/  IMAD R26, R8, R15, R4 ;  /* 0x0000000f081a7224 */ /* 0x000fe200078e0204 */
[----:B------:R-:W-:Y:S06]  /*0460*/  @P1 BRA `(.L_x_2) ;  /* 0xfffffffc00581947 */ /* 0x000fec000383ffff */
.L_x_1:
[----:B------:R-:W-:Y:S05]  /*0470*/  @!P0 BRA `(.L_x_0) ;  /* 0x0000000400088947 */ /* 0x000fea0003800000 */
[----:B------:R-:W-:Y:S02]  /*0480*/  ISETP.GE.U32.AND P1, PT, R24, 0x4, PT ;  /* 0x000000041800780c */ /* 0x000fe40003f26070 */
[----:B------:R-:W-:-:S04]  /*0490*/  LOP3.LUT R14, R0, 0x3, RZ, 0xc0, !PT ;  /* 0x00000003000e7812 */ /* 0x000fc800078ec0ff */
[----:B------:R-:W-:-:S07]  /*04a0*/  ISETP.NE.AND P0, PT, R14, RZ, PT ;  /* 0x000000ff0e00720c */ /* 0x000fce0003f05270 */
[----:B------:R-:W-:Y:S06]  /*04b0*/  @!P1 BRA `(.L_x_3) ;  /* 0x0000000000709947 */ /* 0x000fec0003800000 */
[----:B------:R-:W0:Y:S01]  /*04c0*/  LDC R11, c[0x0][0x3a4] ;  /* 0x0000e900ff0b7b82 */ /* 0x000e220000000800 */
[----:B------:R-:W1:Y:S01]  /*04d0*/  LDCU.64 UR6, c[0x0][0x380] ;  /* 0x00007000ff0677ac */ /* 0x000e620008000a00 */
[CC--:B------:R-:W-:Y:S02]  /*04e0*/  IADD3 R3, PT, PT, R18.reuse, R21.reuse, RZ ;  /* 0x0000001512037210 */ /* 0x0c0fe40007ffe0ff */
[----:B------:R-:W-:-:S04]  /*04f0*/  IADD3 R8, P1, PT, R18, R21, RZ ;  /* 0x0000001512087210 */ /* 0x000fc80007f3e0ff */
[----:B------:R-:W2:Y:S08]  /*0500*/  LDC.64 R4, c[0x0][0x388] ;  /* 0x0000e200ff047b82 */ /* 0x000eb00000000a00 */
[----:B------:R-:W3:Y:S01]  /*0510*/  LDC.64 R12, c[0x0][0x380] ;  /* 0x0000e000ff0c7b82 */ /* 0x000ee20000000a00 */
[----:B0-----:R-:W-:-:S04]  /*0520*/  IMAD R7, R21, R11, R17 ;  /* 0x0000000b15077224 */ /* 0x001fc800078e0211 */
[----:B--2---:R-:W-:-:S04]  /*0530*/  IMAD.WIDE R4, R7, 0x4, R4 ;  /* 0x0000000407047825 */ /* 0x004fc800078e0204 */
[----:B------:R-:W-:Y:S02]  /*0540*/  IMAD.WIDE R6, R11, 0x4, R4 ;  /* 0x000000040b067825 */ /* 0x000fe400078e0204 */
[----:B------:R-:W2:Y:S02]  /*0550*/  LDG.E R4, desc[UR4][R4.64] ;  /* 0x0000000404047981 */ /* 0x000ea4000c1e1900 */
[----:B---3--:R-:W-:Y:S01]  /*0560*/  IMAD.WIDE.U32 R12, R3, 0x4, R12 ;  /* 0x00000004030c7825 */ /* 0x008fe200078e000c */
[----:B------:R-:W-:Y:S02]  /*0570*/  IADD3.X R3, PT, PT, RZ, RZ, RZ, P1, !PT ;  /* 0x000000ffff037210 */ /* 0x000fe40000ffe4ff */
[----:B-1----:R-:W-:-:S03]  /*0580*/  LEA R2, P1, R8, UR6, 0x2 ;  /* 0x0000000608027c11 */ /* 0x002fc6000f8210ff */
[----:B------:R-:W2:Y:S01]  /*0590*/  LDG.E R13, desc[UR4][R12.64] ;  /* 0x000000040c0d7981 */ /* 0x000ea2000c1e1900 */
[----:B------:R-:W-:Y:S01]  /*05a0*/  LEA.HI.X R3, R8, UR7, R3, 0x2, P1 ;  /* 0x0000000708037c11 */ /* 0x000fe200088f1403 */
[C---:B------:R-:W-:Y:S02]  /*05b0*/  IMAD.WIDE R8, R11.reuse, 0x4, R6 ;  /* 0x000000040b087825 */ /* 0x040fe400078e0206 */
[----:B------:R-:W3:Y:S04]  /*05c0*/  LDG.E R6, desc[UR4][R6.64] ;  /* 0x0000000406067981 */ /* 0x000ee8000c1e1900 */
[----:B------:R-:W3:Y:S01]  /*05d0*/  LDG.E R15, desc[UR4][R2.64+0x4] ;  /* 0x00000404020f7981 */ /* 0x000ee2000c1e1900 */
[----:B------:R-:W-:-:S03]  /*05e0*/  IMAD.WIDE R10, R11, 0x4, R8 ;  /* 0x000000040b0a7825 */ /* 0x000fc600078e0208 */
[----:B------:R-:W4:Y:S04]  /*05f0*/  LDG.E R20, desc[UR4][R8.64] ;  /* 0x0000000408147981 */ /* 0x000f28000c1e1900 */
[----:B------:R-:W4:Y:S04]  /*0600*/  LDG.E R16, desc[UR4][R2.64+0x8] ;  /* 0x0000080402107981 */ /* 0x000f28000c1e1900 */
[----:B------:R-:W5:Y:S04]  /*0610*/  LDG.E R22, desc[UR4][R2.64+0xc] ;  /* 0x00000c0402167981 */ /* 0x000f68000c1e1900 */
[----:B------:R-:W5:Y:S01]  /*0620*/  LDG.E R10, desc[UR4][R10.64] ;  /* 0x000000040a0a7981 */ /* 0x000f62000c1e1900 */
[----:B------:R-:W-:Y:S01]  /*0630*/  IADD3 R21, PT, PT, R21, 0x4, RZ ;  /* 0x0000000415157810 */ /* 0x000fe20007ffe0ff */
[----:B--2---:R-:W-:-:S04]  /*0640*/  IMAD R26, R13, R4, R26 ;  /* 0x000000040d1a7224 */ /* 0x004fc800078e021a */
[----:B---3--:R-:W-:-:S04]  /*0650*/  IMAD R15, R15, R6, R26 ;  /* 0x000000060f0f7224 */ /* 0x008fc800078e021a */
[----:B----4-:R-:W-:-:S04]  /*0660*/  IMAD R15, R16, R20, R15 ;  /* 0x00000014100f7224 */ /* 0x010fc800078e020f */
[----:B-----5:R-:W-:-:S07]  /*0670*/  IMAD R26, R22, R10, R15 ;  /* 0x0000000a161a7224 */ /* 0x020fce00078e020f */
.L_x_3:
[----:B------:R-:W-:Y:S05]  /*0680*/  @!P0 BRA `(.L_x_0) ;  /* 0x0000000000848947 */ /* 0x000fea0003800000 */
[----:B------:R-:W-:Y:S01]  /*0690*/  ISETP.NE.AND P1, PT, R14, 0x1, PT ;  /* 0x000000010e00780c */ /* 0x000fe20003f25270 */
[----:B------:R-:W0:Y:S01]  /*06a0*/  LDC.64 R10, c[0x0][0x380] ;  /* 0x0000e000ff0a7b82 */ /* 0x000e220000000a00 */
[----:B------:R-:W-:-:S04]  /*06b0*/  LOP3.LUT R2, R0, 0x1, RZ, 0xc0, !PT ;  /* 0x0000000100027812 */ /* 0x000fc800078ec0ff */
[----:B------:R-:W-:-:S03]  /*06c0*/  ISETP.NE.U32.AND P0, PT, R2, 0x1, PT ;  /* 0x000000010200780c */ /* 0x000fc60003f05070 */
[----:B------:R-:W1:Y:S04]  /*06d0*/  LDC.64 R8, c[0x0][0x388] ;  /* 0x0000e200ff087b82 */ /* 0x000e680000000a00 */
[CC--:B------:R-:W-:Y:S02]  /*06e0*/  @P1 IADD3 R13, PT, PT, R18.reuse, R21.reuse, RZ ;  /* 0x00000015120d1210 */ /* 0x0c0fe40007ffe0ff */
[----:B------:R-:W-:Y:S02]  /*06f0*/  @P1 IADD3 R16, P2, PT, R18, R21, RZ ;  /* 0x0000001512101210 */ /* 0x000fe40007f5e0ff */
[----:B------:R-:W2:Y:S08]  /*0700*/  @P1 LDC R12, c[0x0][0x3a4] ;  /* 0x0000e900ff0c1b82 */ /* 0x000eb00000000800 */
[----:B------:R-:W3:Y:S01]  /*0710*/  @P1 LDC.64 R6, c[0x0][0x380] ;  /* 0x0000e000ff061b82 */ /* 0x000ee20000000a00 */
[----:B0-----:R-:W-:Y:S01]  /*0720*/  @P1 IMAD.WIDE.U32 R10, R13, 0x4, R10 ;  /* 0x000000040d0a1825 */ /* 0x001fe200078e000a */
[----:B------:R-:W-:-:S05]  /*0730*/  @P1 IADD3.X R13, PT, PT, RZ, RZ, RZ, P2, !PT ;  /* 0x000000ffff0d1210 */ /* 0x000fca00017fe4ff */
[----:B------:R-:W4:Y:S01]  /*0740*/  @P1 LDG.E R11, desc[UR4][R10.64] ;  /* 0x000000040a0b1981 */ /* 0x000f22000c1e1900 */
[----:B------:R-:W0:Y:S08]  /*0750*/  @!P0 LDC R14, c[0x0][0x3a4] ;  /* 0x0000e900ff0e8b82 */ /* 0x000e300000000800 */
[----:B------:R-:W5:Y:S01]  /*0760*/  LDC.64 R2, c[0x0][0x380] ;  /* 0x0000e000ff027b82 */ /* 0x000f620000000a00 */
[C---:B--2---:R-:W-:Y:S01]  /*0770*/  @P1 IMAD R15, R21.reuse, R12, R17 ;  /* 0x0000000c150f1224 */ /* 0x044fe200078e0211 */
[----:B------:R-:W-:-:S03]  /*0780*/  @P1 IADD3 R21, PT, PT, R21, 0x2, RZ ;  /* 0x0000000215151810 */ /* 0x000fc60007ffe0ff */
[----:B-1----:R-:W-:-:S03]  /*0790*/  @P1 IMAD.WIDE R8, R15, 0x4, R8 ;  /* 0x000000040f081825 */ /* 0x002fc600078e0208 */
[----:B------:R-:W1:Y:S01]  /*07a0*/  LDC.64 R4, c[0x0][0x388] ;  /* 0x0000e200ff047b82 */ /* 0x000e620000000a00 */
[----:B---3--:R-:W-:Y:S02]  /*07b0*/  @P1 LEA R6, P2, R16, R6, 0x2 ;  /* 0x0000000610061211 */ /* 0x008fe400078410ff */
[----:B------:R-:W-:Y:S02]  /*07c0*/  @!P0 IADD3 R15, PT, PT, R18, R21, RZ ;  /* 0x00000015120f8210 */ /* 0x000fe40007ffe0ff */
[----:B------:R-:W-:Y:S01]  /*07d0*/  @P1 LEA.HI.X R7, R16, R7, R13, 0x2, P2 ;  /* 0x0000000710071211 */ /* 0x000fe200010f140d */
[----:B------:R-:W-:Y:S01]  /*07e0*/  @P1 IMAD.WIDE R12, R12, 0x4, R8 ;  /* 0x000000040c0c1825 */ /* 0x000fe200078e0208 */
[----:B------:R-:W4:Y:S03]  /*07f0*/  @P1 LDG.E R16, desc[UR4][R8.64] ;  /* 0x0000000408101981 */ /* 0x000f26000c1e1900 */
[----:B0-----:R-:W-:Y:S01]  /*0800*/  @!P0 IMAD R21, R21, R14, R17 ;  /* 0x0000000e15158224 */ /* 0x001fe200078e0211 */
[----:B------:R-:W2:Y:S04]  /*0810*/  @P1 LDG.E R6, desc[UR4][R6.64+0x4] ;  /* 0x0000040406061981 */ /* 0x000ea8000c1e1900 */
[----:B------:R-:W2:Y:S01]  /*0820*/  @P1 LDG.E R12, desc[UR4][R12.64] ;  /* 0x000000040c0c1981 */ /* 0x000ea2000c1e1900 */
[----:B-----5:R-:W-:-:S06]  /*0830*/  @!P0 IMAD.WIDE.U32 R2, R15, 0x4, R2 ;  /* 0x000000040f028825 */ /* 0x020fcc00078e0002 */
[----:B------:R-:W3:Y:S01]  /*0840*/  @!P0 LDG.E R3, desc[UR4][R2.64] ;  /* 0x0000000402038981 */ /* 0x000ee2000c1e1900 */
[----:B-1----:R-:W-:-:S06]  /*0850*/  @!P0 IMAD.WIDE R4, R21, 0x4, R4 ;  /* 0x0000000415048825 */ /* 0x002fcc00078e0204 */
[----:B------:R-:W3:Y:S01]  /*0860*/  @!P0 LDG.E R4, desc[UR4][R4.64] ;  /* 0x0000000404048981 */ /* 0x000ee2000c1e1900 */
[----:B----4-:R-:W-:-:S04]  /*0870*/  @P1 IMAD R11, R11, R16, R26 ;  /* 0x000000100b0b1224 */ /* 0x010fc800078e021a */
[----:B--2---:R-:W-:-:S04]  /*0880*/  @P1 IMAD R26, R6, R12, R11 ;  /* 0x0000000c061a1224 */ /* 0x004fc800078e020b */
[----:B---3--:R-:W-:-:S07]  /*0890*/  @!P0 IMAD R26, R3, R4, R26 ;  /* 0x00000004031a8224 */ /* 0x008fce00078e021a */
.L_x_0:
[----:B------:R-:W0:Y:S01]  /*08a0*/  LDC.64 R2, c[0x0][0x390] ;  /* 0x0000e400ff027b82 */ /* 0x000e220000000a00 */
[----:B------:R-:W-:-:S07]  /*08b0*/  IMAD R17, R19, R0, R17 ;  /* 0x0000000013117224 */ /* 0x000fce00078e0211 */
[----:B------:R-:W1:Y:S01]  /*08c0*/  LDC.64 R4, c[0x0][0x398] ;  /* 0x0000e600ff047b82 */ /* 0x000e620000000a00 */
[----:B0-----:R-:W-:-:S06]  /*08d0*/  IMAD.WIDE R2, R17, 0x4, R2 ;  /* 0x0000000411027825 */ /* 0x001fcc00078e0202 */
[----:B------:R-:W2:Y:S01]  /*08e0*/  LDG.E R3, desc[UR4][R2.64] ;  /* 0x0000000402037981 */ /* 0x000ea2000c1e1900 */
[----:B-1----:R-:W-:Y:S01]  /*08f0*/  IMAD.WIDE R4, R17, 0x4, R4 ;  /* 0x0000000411047825 */ /* 0x002fe200078e0204 */
[----:B--2---:R-:W-:-:S05]  /*0900*/  IADD3 R7, PT, PT, R3, R26, RZ ;  /* 0x0000001a03077210 */ /* 0x004fca0007ffe0ff */
[----:B------:R-:W-:Y:S01]  /*0910*/  STG.E desc[UR4][R4.64], R7 ;  /* 0x0000000704007986 */ /* 0x000fe2000c101904 */
[----:B------:R-:W-:Y:S05]  /*0920*/  EXIT ;  /* 0x000000000000794d */ /* 0x000fea0003800000 */
.L_x_4:
[----:B------:R-:W-:-:S00]  /*0930*/  BRA `(.L_x_4) ;  /* 0xfffffffc00fc7947 */ /* 0x000fc0000383ffff */
[----:B------:R-:W-:-:S00]  /*0940*/  NOP ;  /* 0x0000000000007918 */ /* 0x000fc00000000000 */
        /* <DEDUP_REMOVED lines=11> */
.L_x_19:


//--------------------- .text._Z20matrix_operations_V1PiS_S_S_iii --------------------------
	.section	.text._Z20matrix_operations_V1PiS_S_S_iii,"ax",@progbits
	.align	128
        .global         _Z20matrix_operations_V1PiS_S_S_iii
        .type           _Z20matrix_operations_V1PiS_S_S_iii,@function
        .size           _Z20matrix_operations_V1PiS_S_S_iii,(.L_x_20 - _Z20matrix_operations_V1PiS_S_S_iii)
        .other          _Z20matrix_operations_V1PiS_S_S_iii,@"STO_CUDA_ENTRY STV_DEFAULT"
_Z20matrix_operations_V1PiS_S_S_iii:
.text._Z20matrix_operations_V1PiS_S_S_iii:
[----:B------:R-:W-:Y:S08]  /*0000*/  LDC R1, c[0x0][0x37c] ;  /* 0x0000df00ff017b82 */ /* 0x000ff00000000800 */
[----:B------:R-:W0:Y:S02]  /*0010*/  LDC R2, c[0x0][0x3a4] ;  /* 0x0000e900ff027b82 */ /* 0x000e240000000800 */
[----:B0-----:R-:W-:-:S13]  /*0020*/  ISETP.GE.AND P0, PT, R2, 0x1, PT ;  /* 0x000000010200780c */ /* 0x001fda0003f06270 */
[----:B------:R-:W-:Y:S05]  /*0030*/  @!P0 EXIT ;  /* 0x000000000000894d */ /* 0x000fea0003800000 */
[----:B------:R-:W0:Y:S01]  /*0040*/  S2R R0, SR_CTAID.X ;  /* 0x0000000000007919 */ /* 0x000e220000002500 */
[----:B------:R-:W1:Y:S01]  /*0050*/  LDCU UR10, c[0x0][0x3a0] ;  /* 0x00007400ff0a77ac */ /* 0x000e620008000800 */
[----:B------:R-:W0:Y:S01]  /*0060*/  S2R R3, SR_TID.X ;  /* 0x0000000000037919 */ /* 0x000e220000002100 */
[----:B------:R-:W0:Y:S01]  /*0070*/  LDCU UR4, c[0x0][0x360] ;  /* 0x00006c00ff0477ac */ /* 0x000e220008000800 */
[----:B------:R-:W2:Y:S01]  /*0080*/  LDCU.64 UR8, c[0x0][0x358] ;  /* 0x00006b00ff0877ac */ /* 0x000ea20008000a00 */
[----:B-1----:R-:W-:Y:S01]  /*0090*/  UISETP.GE.AND UP0, UPT, UR10, 0x1, UPT ;  /* 0x000000010a00788c */ /* 0x002fe2000bf06270 */
[----:B0-----:R-:W-:-:S08]  /*00a0*/  IMAD R0, R0, UR4, R3 ;  /* 0x0000000400007c24 */ /* 0x001fd0000f8e0203 */
[----:B--2---:R-:W-:Y:S05]  /*00b0*/  BRA.U !UP0, `(.L_x_5) ;  /* 0x0000000908447547 */ /* 0x004fea000b800000 */
[----:B------:R-:W-:Y:S01]  /*00c0*/  HFMA2 R5, -RZ, RZ, 0, 0 ;  /* 0x00000000ff057431 */ /* 0x000fe200000001ff */
[----:B------:R-:W-:Y:S01]  /*00d0*/  ULOP3.LUT UR7, UR10, 0x7ffffff8, URZ, 0xc0, !UPT ;  /* 0x7ffffff80a077892 */ /* 0x000fe2000f8ec0ff */
[----:B------:R-:W-:Y:S01]  /*00e0*/  SHF.L.U32 R2, R2, 0x3, RZ ;  /* 0x0000000302027819 */ /* 0x000fe200000006ff */
[----:B------:R-:W-:Y:S01]  /*00f0*/  IMAD R3, R0, UR10, RZ ;  /* 0x0000000a00037c24 */ /* 0x000fe2000f8e02ff */
[----:B------:R-:W-:Y:S02]  /*0100*/  ULOP3.LUT UR6, UR10, 0x7, URZ, 0xc0, !UPT ;  /* 0x000000070a067892 */ /* 0x000fe4000f8ec0ff */
[----:B------:R-:W-:-:S12]  /*0110*/  UIADD3 UR5, UPT, UPT, -UR7, URZ, URZ ;  /* 0x000000ff07057290 */ /* 0x000fd8000fffe1ff */
.L_x_10:
[----:B0-----:R-:W0:Y:S01]  /*0120*/  LDC R4, c[0x0][0x3a0] ;  /* 0x0000e800ff047b82 */ /* 0x001e220000000800 */
[----:B------:R-:W-:Y:S02]  /*0130*/  MOV R6, RZ ;  /* 0x000000ff00067202 */ /* 0x000fe40000000f00 */
[----:B------:R-:W-:Y:S02]  /*0140*/  MOV R10, RZ ;  /* 0x000000ff000a7202 */ /* 0x000fe40000000f00 */
[----:B0-----:R-:W-:-:S13]  /*0150*/  ISETP.GE.U32.AND P0, PT, R4, 0x8, PT ;  /* 0x000000080400780c */ /* 0x001fda0003f06070 */
[----:B------:R-:W-:Y:S05]  /*0160*/  @!P0 BRA `(.L_x_6) ;  /* 0x0000000000ec8947 */ /* 0x000fea0003800000 */
[----:B------:R-:W0:Y:S01]  /*0170*/  LDC R8, c[0x0][0x3a4] ;  /* 0x0000e900ff087b82 */ /* 0x000e220000000800 */
[----:B------:R-:W-:Y:S01]  /*0180*/  MOV R10, RZ ;  /* 0x000000ff000a7202 */ /* 0x000fe20000000f00 */
[----:B------:R-:W-:Y:S01]  /*0190*/  UMOV UR4, UR5 ;  /* 0x0000000500047c82 */ /* 0x000fe20008000000 */
[----:B------:R-:W-:-:S05]  /*01a0*/  MOV R6, R3 ;  /* 0x0000000300067202 */ /* 0x000fca0000000f00 */
[----:B------:R-:W1:Y:S01]  /*01b0*/  LDC.64 R12, c[0x0][0x388] ;  /* 0x0000e200ff0c7b82 */ /* 0x000e620000000a00 */
[C---:B0-----:R-:W-:Y:S01]  /*01c0*/  IADD3 R9, PT, PT, R5.reuse, R8, RZ ;  /* 0x0000000805097210 */ /* 0x041fe20007ffe0ff */
[C-C-:B------:R-:W-:Y:S01]  /*01d0*/  IMAD R11, R8.reuse, 0x3, R5.reuse ;  /* 0x00000003080b7824 */ /* 0x140fe200078e0205 */
[CC--:B------:R-:W-:Y:S01]  /*01e0*/  LEA R7, R8.reuse, R5.reuse, 0x1 ;  /* 0x0000000508077211 */ /* 0x0c0fe200078e08ff */
[C-C-:B------:R-:W-:Y:S01]  /*01f0*/  IMAD R27, R8.reuse, 0x5, R5.reuse ;  /* 0x00000005081b7824 */ /* 0x140fe200078e0205 */
[C---:B------:R-:W-:Y:S01]  /*0200*/  LEA R25, R8.reuse, R5, 0x2 ;  /* 0x0000000508197211 */ /* 0x040fe200078e10ff */
[C-C-:B------:R-:W-:Y:S02]  /*0210*/  IMAD R29, R8.reuse, 0x6, R5.reuse ;  /* 0x00000006081d7824 */ /* 0x140fe400078e0205 */
[----:B------:R-:W-:Y:S02]  /*0220*/  IMAD R8, R8, 0x7, R5 ;  /* 0x0000000708087824 */ /* 0x000fe400078e0205 */
[----:B-1----:R-:W-:-:S07]  /*0230*/  IMAD.WIDE.U32 R14, R5, 0x4, R12 ;  /* 0x00000004050e7825 */ /* 0x002fce00078e000c */
.L_x_7:
[----:B------:R-:W0:Y:S01]  /*0240*/  LDC.64 R16, c[0x0][0x380] ;  /* 0x0000e000ff107b82 */ /* 0x000e220000000a00 */
[----:B------:R-:W2:Y:S01]  /*0250*/  LDG.E R20, desc[UR8][R14.64] ;  /* 0x000000080e147981 */ /* 0x000ea2000c1e1900 */
[----:B------:R-:W-:-:S05]  /*0260*/  IMAD.WIDE.U32 R18, R9, 0x4, R12 ;  /* 0x0000000409127825 */ /* 0x000fca00078e000c */
[----:B------:R1:W3:Y:S01]  /*0270*/  LDG.E R22, desc[UR8][R18.64] ;  /* 0x0000000812167981 */ /* 0x0002e2000c1e1900 */
[----:B0-----:R-:W-:-:S05]  /*0280*/  IMAD.WIDE R16, R6, 0x4, R16 ;  /* 0x0000000406107825 */ /* 0x001fca00078e0210 */
[----:B------:R-:W2:Y:S04]  /*0290*/  LDG.E R21, desc[UR8][R16.64] ;  /* 0x0000000810157981 */ /* 0x000ea8000c1e1900 */
[----:B------:R-:W3:Y:S01]  /*02a0*/  LDG.E R23, desc[UR8][R16.64+0x4] ;  /* 0x0000040810177981 */ /* 0x000ee2000c1e1900 */
[----:B-1----:R-:W-:-:S03]  /*02b0*/  IMAD.WIDE.U32 R18, R7, 0x4, R12 ;  /* 0x0000000407127825 */ /* 0x002fc600078e000c */
[----:B------:R-:W4:Y:S04]  /*02c0*/  LDG.E R26, desc[UR8][R16.64+0x8] ;  /* 0x00000808101a7981 */ /* 0x000f28000c1e1900 */
[----:B------:R-:W4:Y:S04]  /*02d0*/  LDG.E R24, desc[UR8][R18.64] ;  /* 0x0000000812187981 */ /* 0x000f28000c1e1900 */
[----:B------:R-:W5:Y:S01]  /*02e0*/  LDG.E R28, desc[UR8][R16.64+0x10] ;  /* 0x00001008101c7981 */ /* 0x000f62000c1e1900 */
[----:B--2---:R-:W-:Y:S02]  /*02f0*/  IMAD R10, R21, R20, R10 ;  /* 0x00000014150a7224 */ /* 0x004fe400078e020a */
[----:B------:R-:W-:-:S04]  /*0300*/  IMAD.WIDE.U32 R20, R11, 0x4, R12 ;  /* 0x000000040b147825 */ /* 0x000fc800078e000c */
[----:B---3--:R-:W-:Y:S02]  /*0310*/  IMAD R10, R23, R22, R10 ;  /* 0x00000016170a7224 */ /* 0x008fe400078e020a */
[----:B------:R-:W2:Y:S01]  /*0320*/  LDG.E R20, desc[UR8][R20.64] ;  /* 0x0000000814147981 */ /* 0x000ea2000c1e1900 */
[----:B------:R-:W-:-:S05]  /*0330*/  IMAD.WIDE.U32 R22, R25, 0x4, R12 ;  /* 0x0000000419167825 */ /* 0x000fca00078e000c */
[----:B------:R0:W5:Y:S04]  /*0340*/  LDG.E R19, desc[UR8][R22.64] ;  /* 0x0000000816137981 */ /* 0x000168000c1e1900 */
[----:B------:R-:W2:Y:S01]  /*0350*/  LDG.E R21, desc[UR8][R16.64+0xc] ;  /* 0x00000c0810157981 */ /* 0x000ea2000c1e1900 */
[----:B----4-:R-:W-:-:S03]  /*0360*/  IMAD R10, R26, R24, R10 ;  /* 0x000000181a0a7224 */ /* 0x010fc600078e020a */
[----:B------:R-:W3:Y:S01]  /*0370*/  LDG.E R26, desc[UR8][R16.64+0x18] ;  /* 0x00001808101a7981 */ /* 0x000ee2000c1e1900 */
[----:B0-----:R-:W-:-:S05]  /*0380*/  IMAD.WIDE.U32 R22, R27, 0x4, R12 ;  /* 0x000000041b167825 */ /* 0x001fca00078e000c */
[----:B------:R-:W4:Y:S04]  /*0390*/  LDG.E R24, desc[UR8][R22.64] ;  /* 0x0000000816187981 */ /* 0x000f28000c1e1900 */
[----:B------:R-:W3:Y:S01]  /*03a0*/  LDG.E R23, desc[UR8][R16.64+0x1c] ;  /* 0x00001c0810177981 */ /* 0x000ee2000c1e1900 */
[----:B--2---:R-:W-:-:S04]  /*03b0*/  IMAD R10, R21, R20, R10 ;  /* 0x00000014150a7224 */ /* 0x004fc800078e020a */
[----:B-----5:R-:W-:Y:S02]  /*03c0*/  IMAD R28, R28, R19, R10 ;  /* 0x000000131c1c7224 */ /* 0x020fe400078e020a */
[--C-:B------:R-:W-:Y:S01]  /*03d0*/  IMAD.WIDE.U32 R18, R29, 0x4, R12.reuse ;  /* 0x000000041d127825 */ /* 0x100fe200078e000c */
[----:B------:R-:W4:Y:S03]  /*03e0*/  LDG.E R10, desc[UR8][R16.64+0x14] ;  /* 0x00001408100a7981 */ /* 0x000f26000c1e1900 */
[----:B------:R-:W-:Y:S02]  /*03f0*/  IMAD.WIDE.U32 R20, R8, 0x4, R12 ;  /* 0x0000000408147825 */ /* 0x000fe400078e000c */
[----:B------:R-:W3:Y:S04]  /*0400*/  LDG.E R19, desc[UR8][R18.64] ;  /* 0x0000000812137981 */ /* 0x000ee8000c1e1900 */
[----:B------:R-:W2:Y:S01]  /*0410*/  LDG.E R20, desc[UR8][R20.64] ;  /* 0x0000000814147981 */ /* 0x000ea2000c1e1900 */
[----:B------:R-:W-:-:S04]  /*0420*/  UIADD3 UR4, UPT, UPT, UR4, 0x8, URZ ;  /* 0x0000000804047890 */ /* 0x000fc8000fffe0ff */
[----:B------:R-:W-:Y:S01]  /*0430*/  UISETP.NE.AND UP0, UPT, UR4, URZ, UPT ;  /* 0x000000ff0400728c */ /* 0x000fe2000bf05270 */
[C---:B------:R-:W-:Y:S01]  /*0440*/  IADD3 R9, PT, PT, R2.reuse, R9, RZ ;  /* 0x0000000902097210 */ /* 0x040fe20007ffe0ff */
[C---:B------:R-:W-:Y:S01]  /*0450*/  IMAD.WIDE.U32 R14, R2.reuse, 0x4, R14 ;  /* 0x00000004020e7825 */ /* 0x040fe200078e000e */
[C---:B------:R-:W-:Y:S02]  /*0460*/  IADD3 R7, PT, PT, R2.reuse, R7, RZ ;  /* 0x0000000702077210 */ /* 0x040fe40007ffe0ff */
[C---:B------:R-:W-:Y:S02]  /*0470*/  IADD3 R11, PT, PT, R2.reuse, R11, RZ ;  /* 0x0000000b020b7210 */ /* 0x040fe40007ffe0ff */
[C---:B------:R-:W-:Y:S02]  /*0480*/  IADD3 R25, PT, PT, R2.reuse, R25, RZ ;  /* 0x0000001902197210 */ /* 0x040fe40007ffe0ff */
[C---:B------:R-:W-:Y:S02]  /*0490*/  IADD3 R27, PT, PT, R2.reuse, R27, RZ ;  /* 0x0000001b021b7210 */ /* 0x040fe40007ffe0ff */
[----:B------:R-:W-:-:S02]  /*04a0*/  IADD3 R29, PT, PT, R2, R29, RZ ;  /* 0x0000001d021d7210 */ /* 0x000fc40007ffe0ff */
[----:B------:R-:W-:Y:S02]  /*04b0*/  IADD3 R8, PT, PT, R2, R8, RZ ;  /* 0x0000000802087210 */ /* 0x000fe40007ffe0ff */
[----:B------:R-:W-:Y:S01]  /*04c0*/  IADD3 R6, PT, PT, R6, 0x8, RZ ;  /* 0x0000000806067810 */ /* 0x000fe20007ffe0ff */
[----:B----4-:R-:W-:-:S04]  /*04d0*/  IMAD R10, R10, R24, R28 ;  /* 0x000000180a0a7224 */ /* 0x010fc800078e021c */
[----:B---3--:R-:W-:-:S04]  /*04e0*/  IMAD R10, R26, R19, R10 ;  /* 0x000000131a0a7224 */ /* 0x008fc800078e020a */
[----:B--2---:R-:W-:Y:S01]  /*04f0*/  IMAD R10, R23, R20, R10 ;  /* 0x00000014170a7224 */ /* 0x004fe200078e020a */
[----:B------:R-:W-:Y:S06]  /*0500*/  BRA.U UP0, `(.L_x_7) ;  /* 0xfffffffd004c7547 */ /* 0x000fec000b83ffff */
[----:B------:R-:W-:-:S07]  /*0510*/  MOV R6, UR7 ;  /* 0x0000000700067c02 */ /* 0x000fce0008000f00 */
.L_x_6:
[----:B------:R-:W-:-:S09]  /*0520*/  UISETP.NE.AND UP0, UPT, UR6, URZ, UPT ;  /* 0x000000ff0600728c */ /* 0x000fd2000bf05270 */
[----:B------:R-:W-:Y:S05]  /*0530*/  BRA.U !UP0, `(.L_x_8) ;  /* 0x0000000108ec7547 */ /* 0x000fea000b800000 */
[----:B------:R-:W-:Y:S01]  /*0540*/  UIADD3 UR4, UPT, UPT, UR6, -0x1, URZ ;  /* 0xffffffff06047890 */ /* 0x000fe2000fffe0ff */
[----:B------:R-:W-:-:S03]  /*0550*/  LOP3.LUT P0, R11, R4, 0x3, RZ, 0xc0, !PT ;  /* 0x00000003040b7812 */ /* 0x000fc6000780c0ff */
[----:B------:R-:W-:-:S09]  /*0560*/  UISETP.GE.U32.AND UP0, UPT, UR4, 0x3, UPT ;  /* 0x000000030400788c */ /* 0x000fd2000bf06070 */
[----:B------:R-:W-:Y:S05]  /*0570*/  BRA.U !UP0, `(.L_x_9) ;  /* 0x0000000108687547 */ /* 0x000fea000b800000 */
[----:B------:R-:W0:Y:S01]  /*0580*/  LDC R20, c[0x0][0x3a4] ;  /* 0x0000e900ff147b82 */ /* 0x000e220000000800 */
[----:B------:R-:W-:-:S07]  /*0590*/  IADD3 R7, PT, PT, R3, R6, RZ ;  /* 0x0000000603077210 */ /* 0x000fce0007ffe0ff */
[----:B------:R-:W1:Y:S08]  /*05a0*/  LDC.64 R8, c[0x0][0x388] ;  /* 0x0000e200ff087b82 */ /* 0x000e700000000a00 */
[----:B------:R-:W2:Y:S01]  /*05b0*/  LDC.64 R12, c[0x0][0x380] ;  /* 0x0000e000ff0c7b82 */ /* 0x000ea20000000a00 */
[----:B0-----:R-:W-:-:S05]  /*05c0*/  IMAD R15, R6, R20, R5 ;  /* 0x00000014060f7224 */ /* 0x001fca00078e0205 */
[C---:B------:R-:W-:Y:S01]  /*05d0*/  IADD3 R17, PT, PT, R15.reuse, R20, RZ ;  /* 0x000000140f117210 */ /* 0x040fe20007ffe0ff */
[----:B-1----:R-:W-:-:S03]  /*05e0*/  IMAD.WIDE.U32 R14, R15, 0x4, R8 ;  /* 0x000000040f0e7825 */ /* 0x002fc600078e0008 */
[CC--:B------:R-:W-:Y:S01]  /*05f0*/  IADD3 R21, PT, PT, R17.reuse, R20.reuse, RZ ;  /* 0x0000001411157210 */ /* 0x0c0fe20007ffe0ff */
[----:B------:R-:W-:Y:S02]  /*0600*/  IMAD.WIDE.U32 R16, R17, 0x4, R8 ;  /* 0x0000000411107825 */ /* 0x000fe400078e0008 */
[----:B------:R-:W3:Y:S02]  /*0610*/  LDG.E R14, desc[UR8][R14.64] ;  /* 0x000000080e0e7981 */ /* 0x000ee4000c1e1900 */
[----:B--2---:R-:W-:Y:S02]  /*0620*/  IMAD.WIDE R12, R7, 0x4, R12 ;  /* 0x00000004070c7825 */ /* 0x004fe400078e020c */
[----:B------:R-:W2:Y:S02]  /*0630*/  LDG.E R16, desc[UR8][R16.64] ;  /* 0x0000000810107981 */ /* 0x000ea4000c1e1900 */
[C-C-:B------:R-:W-:Y:S01]  /*0640*/  IMAD.WIDE.U32 R18, R21.reuse, 0x4, R8.reuse ;  /* 0x0000000415127825 */ /* 0x140fe200078e0008 */
[----:B------:R-:W-:Y:S01]  /*0650*/  IADD3 R21, PT, PT, R21, R20, RZ ;  /* 0x0000001415157210 */ /* 0x000fe20007ffe0ff */
[----:B------:R-:W3:Y:S04]  /*0660*/  LDG.E R7, desc[UR8][R12.64] ;  /* 0x000000080c077981 */ /* 0x000ee8000c1e1900 */
[----:B------:R-:W2:Y:S01]  /*0670*/  LDG.E R20, desc[UR8][R12.64+0x4] ;  /* 0x000004080c147981 */ /* 0x000ea2000c1e1900 */
[----:B------:R-:W-:-:S03]  /*0680*/  IMAD.WIDE.U32 R8, R21, 0x4, R8 ;  /* 0x0000000415087825 */ /* 0x000fc600078e0008 */
[----:B------:R-:W4:Y:S04]  /*0690*/  LDG.E R18, desc[UR8][R18.64] ;  /* 0x0000000812127981 */ /* 0x000f28000c1e1900 */
[----:B------:R-:W4:Y:S04]  /*06a0*/  LDG.E R22, desc[UR8][R12.64+0x8] ;  /* 0x000008080c167981 */ /* 0x000f28000c1e1900 */
[----:B------:R-:W5:Y:S04]  /*06b0*/  LDG.E R24, desc[UR8][R12.64+0xc] ;  /* 0x00000c080c187981 */ /* 0x000f68000c1e1900 */
[----:B------:R-:W5:Y:S01]  /*06c0*/  LDG.E R8, desc[UR8][R8.64] ;  /* 0x0000000808087981 */ /* 0x000f62000c1e1900 */
[----:B------:R-:W-:Y:S01]  /*06d0*/  IADD3 R6, PT, PT, R6, 0x4, RZ ;  /* 0x0000000406067810 */ /* 0x000fe20007ffe0ff */
[----:B---3--:R-:W-:-:S04]  /*06e0*/  IMAD R7, R7, R14, R10 ;  /* 0x0000000e07077224 */ /* 0x008fc800078e020a */
[----:B--2---:R-:W-:-:S04]  /*06f0*/  IMAD R7, R20, R16, R7 ;  /* 0x0000001014077224 */ /* 0x004fc800078e0207 */
[----:B----4-:R-:W-:-:S04]  /*0700*/  IMAD R7, R22, R18, R7 ;  /* 0x0000001216077224 */ /* 0x010fc800078e0207 */
[----:B-----5:R-:W-:-:S07]  /*0710*/  IMAD R10, R24, R8, R7 ;  /* 0x00000008180a7224 */ /* 0x020fce00078e0207 */
.L_x_9:
[----:B------:R-:W-:Y:S05]  /*0720*/  @!P0 BRA `(.L_x_8) ;  /* 0x0000000000708947 */ /* 0x000fea0003800000 */
[----:B------:R-:W-:Y:S01]  /*0730*/  ISETP.NE.AND P0, PT, R11, 0x1, PT ;  /* 0x000000010b00780c */ /* 0x000fe20003f05270 */
[----:B------:R-:W0:Y:S01]  /*0740*/  LDC.64 R18, c[0x0][0x388] ;  /* 0x0000e200ff127b82 */ /* 0x000e220000000a00 */
[----:B------:R-:W-:-:S07]  /*0750*/  LOP3.LUT P1, RZ, R4, 0x1, RZ, 0xc0, !PT ;  /* 0x0000000104ff7812 */ /* 0x000fce000782c0ff */
[----:B------:R-:W1:Y:S04]  /*0760*/  LDC.64 R8, c[0x0][0x380] ;  /* 0x0000e000ff087b82 */ /* 0x000e680000000a00 */
[----:B------:R-:W-:-:S04]  /*0770*/  @P0 IADD3 R7, PT, PT, R3, R6, RZ ;  /* 0x0000000603070210 */ /* 0x000fc80007ffe0ff */
[----:B------:R-:W2:Y:S08]  /*0780*/  @P0 LDC R4, c[0x0][0x3a4] ;  /* 0x0000e900ff040b82 */ /* 0x000eb00000000800 */
[----:B------:R-:W3:Y:S08]  /*0790*/  @P1 LDC R20, c[0x0][0x3a4] ;  /* 0x0000e900ff141b82 */ /* 0x000ef00000000800 */
[----:B------:R-:W4:Y:S01]  /*07a0*/  LDC.64 R14, c[0x0][0x380] ;  /* 0x0000e000ff0e7b82 */ /* 0x000f220000000a00 */
[----:B-1----:R-:W-:-:S05]  /*07b0*/  @P0 IMAD.WIDE R8, R7, 0x4, R8 ;  /* 0x0000000407080825 */ /* 0x002fca00078e0208 */
[----:B------:R-:W5:Y:S02]  /*07c0*/  @P0 LDG.E R21, desc[UR8][R8.64] ;  /* 0x0000000808150981 */ /* 0x000f64000c1e1900 */
[----:B------:R-:W1:Y:S01]  /*07d0*/  LDC.64 R12, c[0x0][0x388] ;  /* 0x0000e200ff0c7b82 */ /* 0x000e620000000a00 */
[C---:B--2---:R-:W-:Y:S01]  /*07e0*/  @P0 IMAD R17, R6.reuse, R4, R5 ;  /* 0x0000000406110224 */ /* 0x044fe200078e0205 */
[----:B------:R-:W-:-:S04]  /*07f0*/  @P0 IADD3 R6, PT, PT, R6, 0x2, RZ ;  /* 0x0000000206060810 */ /* 0x000fc80007ffe0ff */
[C---:B------:R-:W-:Y:S01]  /*0800*/  @P0 IADD3 R11, PT, PT, R17.reuse, R4, RZ ;  /* 0x00000004110b0210 */ /* 0x040fe20007ffe0ff */
[--C-:B0-----:R-:W-:Y:S01]  /*0810*/  @P0 IMAD.WIDE.U32 R16, R17, 0x4, R18.reuse ;  /* 0x0000000411100825 */ /* 0x101fe200078e0012 */
[----:B------:R-:W-:Y:S01]  /*0820*/  @P1 IADD3 R7, PT, PT, R3, R6, RZ ;  /* 0x0000000603071210 */ /* 0x000fe20007ffe0ff */
[----:B------:R-:W2:Y:S02]  /*0830*/  @P0 LDG.E R4, desc[UR8][R8.64+0x4] ;  /* 0x0000040808040981 */ /* 0x000ea4000c1e1900 */
[----:B------:R-:W-:Y:S02]  /*0840*/  @P0 IMAD.WIDE.U32 R18, R11, 0x4, R18 ;  /* 0x000000040b120825 */ /* 0x000fe400078e0012 */
[----:B------:R-:W5:Y:S02]  /*0850*/  @P0 LDG.E R16, desc[UR8][R16.64] ;  /* 0x0000000810100981 */ /* 0x000f64000c1e1900 */
[----:B---3--:R-:W-:Y:S02]  /*0860*/  @P1 IMAD R11, R6, R20, R5 ;  /* 0x00000014060b1224 */ /* 0x008fe400078e0205 */
[----:B----4-:R-:W-:Y:S01]  /*0870*/  @P1 IMAD.WIDE R14, R7, 0x4, R14 ;  /* 0x00000004070e1825 */ /* 0x010fe200078e020e */
[----:B------:R-:W2:Y:S05]  /*0880*/  @P0 LDG.E R18, desc[UR8][R18.64] ;  /* 0x0000000812120981 */ /* 0x000eaa000c1e1900 */
[----:B------:R-:W3:Y:S01]  /*0890*/  @P1 LDG.E R15, desc[UR8][R14.64] ;  /* 0x000000080e0f1981 */ /* 0x000ee2000c1e1900 */
[----:B-1----:R-:W-:-:S06]  /*08a0*/  @P1 IMAD.WIDE.U32 R12, R11, 0x4, R12 ;  /* 0x000000040b0c1825 */ /* 0x002fcc00078e000c */
[----:B------:R-:W3:Y:S01]  /*08b0*/  @P1 LDG.E R12, desc[UR8][R12.64] ;  /* 0x000000080c0c1981 */ /* 0x000ee2000c1e1900 */
[----:B-----5:R-:W-:-:S04]  /*08c0*/  @P0 IMAD R21, R21, R16, R10 ;  /* 0x0000001015150224 */ /* 0x020fc800078e020a */
[----:B--2---:R-:W-:-:S04]  /*08d0*/  @P0 IMAD R10, R4, R18, R21 ;  /* 0x00000012040a0224 */ /* 0x004fc800078e0215 */
[----:B---3--:R-:W-:-:S07]  /*08e0*/  @P1 IMAD R10, R15, R12, R10 ;  /* 0x0000000c0f0a1224 */ /* 0x008fce00078e020a */
.L_x_8:
[----:B------:R-:W0:Y:S01]  /*08f0*/  LDC.64 R6, c[0x0][0x390] ;  /* 0x0000e400ff067b82 */ /* 0x000e220000000a00 */
[----:B------:R-:W1:Y:S07]  /*0900*/  LDCU UR4, c[0x0][0x3a8] ;  /* 0x00007500ff0477ac */ /* 0x000e6e0008000800 */
[----:B------:R-:W2:Y:S01]  /*0910*/  LDC.64 R8, c[0x0][0x398] ;  /* 0x0000e600ff087b82 */ /* 0x000ea20000000a00 */
[----:B-1----:R-:W-:Y:S01]  /*0920*/  IMAD R11, R0, UR4, R5 ;  /* 0x00000004000b7c24 */ /* 0x002fe2000f8e0205 */
[----:B------:R-:W1:Y:S03]  /*0930*/  LDCU UR4, c[0x0][0x3a4] ;  /* 0x00007480ff0477ac */ /* 0x000e660008000800 */
[----:B0-----:R-:W-:-:S06]  /*0940*/  IMAD.WIDE R6, R11, 0x4, R6 ;  /* 0x000000040b067825 */ /* 0x001fcc00078e0206 */
[----:B------:R-:W3:Y:S01]  /*0950*/  LDG.E R7, desc[UR8][R6.64] ;  /* 0x0000000806077981 */ /* 0x000ee2000c1e1900 */
[----:B------:R-:W-:Y:S01]  /*0960*/  IADD3 R5, PT, PT, R5, 0x1, RZ ;  /* 0x0000000105057810 */ /* 0x000fe20007ffe0ff */
[----:B--2---:R-:W-:-:S03]  /*0970*/  IMAD.WIDE R8, R11, 0x4, R8 ;  /* 0x000000040b087825 */ /* 0x004fc600078e0208 */
[----:B-1----:R-:W-:Y:S02]  /*0980*/  ISETP.NE.AND P0, PT, R5, UR4, PT ;  /* 0x0000000405007c0c */ /* 0x002fe4000bf05270 */
[----:B---3--:R-:W-:-:S05]  /*0990*/  IADD3 R11, PT, PT, R7, R10, RZ ;  /* 0x0000000a070b7210 */ /* 0x008fca0007ffe0ff */
[----:B------:R0:W-:Y:S06]  /*09a0*/  STG.E desc[UR8][R8.64], R11 ;  /* 0x0000000b08007986 */ /* 0x0001ec000c101908 */
[----:B------:R-:W-:Y:S05]  /*09b0*/  @!P0 EXIT ;  /* 0x000000000000894d */ /* 0x000fea0003800000 */
[----:B------:R-:W-:Y:S05]  /*09c0*/  BRA `(.L_x_10) ;  /* 0xfffffff400d47947 */ /* 0x000fea000383ffff */
.L_x_5:
[C---:B------:R-:W-:Y:S01]  /*09d0*/  ISETP.GE.U32.AND P1, PT, R2.reuse, 0x10, PT ;  /* 0x000000100200780c */ /* 0x040fe20003f26070 */
[----:B------:R-:W-:Y:S01]  /*09e0*/  HFMA2 R3, -RZ, RZ, 0, 0 ;  /* 0x00000000ff037431 */ /* 0x000fe200000001ff */
[----:B------:R-:W-:-:S04]  /*09f0*/  LOP3.LUT R8, R2, 0xf, RZ, 0xc0, !PT ;  /* 0x0000000f02087812 */ /* 0x000fc800078ec0ff */
[----:B------:R-:W-:-:S07]  /*0a00*/  ISETP.NE.AND P0, PT, R8, RZ, PT ;  /* 0x000000ff0800720c */ /* 0x000fce0003f05270 */
[----:B------:R-:W-:Y:S06]  /*0a10*/  @!P1 BRA `(.L_x_11) ;  /* 0x0000000000ac9947 */ /* 0x000fec0003800000 */
[----:B------:R-:W-:Y:S01]  /*0a20*/  LOP3.LUT R3, R2, 0x7ffffff0, RZ, 0xc0, !PT ;  /* 0x7ffffff002037812 */ /* 0x000fe200078ec0ff */
[----:B------:R-:W-:-:S06]  /*0a30*/  UMOV UR4, URZ ;  /* 0x000000ff00047c82 */ /* 0x000fcc0008000000 */
.L_x_12:
[----:B----4-:R-:W0:Y:S08]  /*0a40*/  LDC R9, c[0x0][0x3a8] ;  /* 0x0000ea00ff097b82 */ /* 0x010e300000000800 */
[----:B------:R-:W1:Y:S08]  /*0a50*/  LDC.64 R4, c[0x0][0x390] ;  /* 0x0000e400ff047b82 */ /* 0x000e700000000a00 */
[----:B------:R-:W2:Y:S01]  /*0a60*/  LDC.64 R6, c[0x0][0x398] ;  /* 0x0000e600ff067b82 */ /* 0x000ea20000000a00 */
[----:B0-----:R-:W-:-:S04]  /*0a70*/  IMAD R9, R0, R9, UR4 ;  /* 0x0000000400097e24 */ /* 0x001fc8000f8e0209 */
[----:B-1----:R-:W-:-:S05]  /*0a80*/  IMAD.WIDE R4, R9, 0x4, R4 ;  /* 0x0000000409047825 */ /* 0x002fca00078e0204 */
[----:B------:R-:W3:Y:S01]  /*0a90*/  LDG.E R11, desc[UR8][R4.64] ;  /* 0x00000008040b7981 */ /* 0x000ee2000c1e1900 */
[----:B--2---:R-:W-:-:S05]  /*0aa0*/  IMAD.WIDE R6, R9, 0x4, R6 ;  /* 0x0000000409067825 */ /* 0x004fca00078e0206 */
[----:B---3--:R0:W-:Y:S04]  /*0ab0*/  STG.E desc[UR8][R6.64], R11 ;  /* 0x0000000b06007986 */ /* 0x0081e8000c101908 */
[----:B------:R-:W2:Y:S04]  /*0ac0*/  LDG.E R9, desc[UR8][R4.64+0x4] ;  /* 0x0000040804097981 */ /* 0x000ea8000c1e1900 */
[----:B--2---:R1:W-:Y:S04]  /*0ad0*/  STG.E desc[UR8][R6.64+0x4], R9 ;  /* 0x0000040906007986 */ /* 0x0043e8000c101908 */
[----:B------:R-:W2:Y:S04]  /*0ae0*/  LDG.E R13, desc[UR8][R4.64+0x8] ;  /* 0x00000808040d7981 */ /* 0x000ea8000c1e1900 */
[----:B--2---:R2:W-:Y:S04]  /*0af0*/  STG.E desc[UR8][R6.64+0x8], R13 ;  /* 0x0000080d06007986 */ /* 0x0045e8000c101908 */
[----:B------:R-:W3:Y:S04]  /*0b00*/  LDG.E R15, desc[UR8][R4.64+0xc] ;  /* 0x00000c08040f7981 */ /* 0x000ee8000c1e1900 */
[----:B---3--:R3:W-:Y:S04]  /*0b10*/  STG.E desc[UR8][R6.64+0xc], R15 ;  /* 0x00000c0f06007986 */ /* 0x0087e8000c101908 */
[----:B------:R-:W4:Y:S04]  /*0b20*/  LDG.E R17, desc[UR8][R4.64+0x10] ;  /* 0x0000100804117981 */ /* 0x000f28000c1e1900 */
[----:B----4-:R4:W-:Y:S04]  /*0b30*/  STG.E desc[UR8][R6.64+0x10], R17 ;  /* 0x0000101106007986 */ /* 0x0109e8000c101908 */
[----:B------:R-:W5:Y:S04]  /*0b40*/  LDG.E R19, desc[UR8][R4.64+0x14] ;  /* 0x0000140804137981 */ /* 0x000f68000c1e1900 */
[----:B-----5:R5:W-:Y:S04]  /*0b50*/  STG.E desc[UR8][R6.64+0x14], R19 ;  /* 0x0000141306007986 */ /* 0x020be8000c101908 */
[----:B0-----:R-:W2:Y:S04]  /*0b60*/  LDG.E R11, desc[UR8][R4.64+0x18] ;  /* 0x00001808040b7981 */ /* 0x001ea8000c1e1900 */
[----:B--2---:R0:W-:Y:S04]  /*0b70*/  STG.E desc[UR8][R6.64+0x18], R11 ;  /* 0x0000180b06007986 */ /* 0x0041e8000c101908 */
[----:B-1----:R-:W2:Y:S04]  /*0b80*/  LDG.E R9, desc[UR8][R4.64+0x1c] ;  /* 0x00001c0804097981 */ /* 0x002ea8000c1e1900 */
[----:B--2---:R1:W-:Y:S04]  /*0b90*/  STG.E desc[UR8][R6.64+0x1c], R9 ;  /* 0x00001c0906007986 */ /* 0x0043e8000c101908 */
[----:B------:R-:W2:Y:S04]  /*0ba0*/  LDG.E R13, desc[UR8][R4.64+0x20] ;  /* 0x00002008040d7981 */ /* 0x000ea8000c1e1900 */
[----:B--2---:R2:W-:Y:S04]  /*0bb0*/  STG.E desc[UR8][R6.64+0x20], R13 ;  /* 0x0000200d06007986 */ /* 0x0045e8000c101908 */
[----:B---3--:R-:W3:Y:S04]  /*0bc0*/  LDG.E R15, desc[UR8][R4.64+0x24] ;  /* 0x00002408040f7981 */ /* 0x008ee8000c1e1900 */
[----:B---3--:R3:W-:Y:S04]  /*0bd0*/  STG.E desc[UR8][R6.64+0x24], R15 ;  /* 0x0000240f06007986 */ /* 0x0087e8000c101908 */
[----:B----4-:R-:W4:Y:S04]  /*0be0*/  LDG.E R17, desc[UR8][R4.64+0x28] ;  /* 0x0000280804117981 */ /* 0x010f28000c1e1900 */
[----:B----4-:R4:W-:Y:S04]  /*0bf0*/  STG.E desc[UR8][R6.64+0x28], R17 ;  /* 0x0000281106007986 */ /* 0x0109e8000c101908 */
[----:B-----5:R-:W5:Y:S04]  /*0c00*/  LDG.E R19, desc[UR8][R4.64+0x2c] ;  /* 0x00002c0804137981 */ /* 0x020f68000c1e1900 */
[----:B-----5:R4:W-:Y:S04]  /*0c10*/  STG.E desc[UR8][R6.64+0x2c], R19 ;  /* 0x00002c1306007986 */ /* 0x0209e8000c101908 */
[----:B0-----:R-:W5:Y:S04]  /*0c20*/  LDG.E R11, desc[UR8][R4.64+0x30] ;  /* 0x00003008040b7981 */ /* 0x001f68000c1e1900 */
[----:B-----5:R4:W-:Y:S04]  /*0c30*/  STG.E desc[UR8][R6.64+0x30], R11 ;  /* 0x0000300b06007986 */ /* 0x0209e8000c101908 */
[----:B-1----:R-:W5:Y:S04]  /*0c40*/  LDG.E R9, desc[UR8][R4.64+0x34] ;  /* 0x0000340804097981 */ /* 0x002f68000c1e1900 */
[----:B-----5:R4:W-:Y:S04]  /*0c50*/  STG.E desc[UR8][R6.64+0x34], R9 ;  /* 0x0000340906007986 */ /* 0x0209e8000c101908 */
[----:B--2---:R-:W2:Y:S01]  /*0c60*/  LDG.E R13, desc[UR8][R4.64+0x38] ;  /* 0x00003808040d7981 */ /* 0x004ea2000c1e1900 */
[----:B------:R-:W-:-:S06]  /*0c70*/  UIADD3 UR4, UPT, UPT, UR4, 0x10, URZ ;  /* 0x0000001004047890 */ /* 0x000fcc000fffe0ff */
[----:B------:R-:W-:Y:S01]  /*0c80*/  ISETP.NE.AND P1, PT, R3, UR4, PT ;  /* 0x0000000403007c0c */ /* 0x000fe2000bf25270 */
[----:B--2---:R4:W-:Y:S04]  /*0c90*/  STG.E desc[UR8][R6.64+0x38], R13 ;  /* 0x0000380d06007986 */ /* 0x0049e8000c101908 */
[----:B---3--:R-:W2:Y:S04]  /*0ca0*/  LDG.E R15, desc[UR8][R4.64+0x3c] ;  /* 0x00003c08040f7981 */ /* 0x008ea8000c1e1900 */
[----:B--2---:R4:W-:Y:S04]  /*0cb0*/  STG.E desc[UR8][R6.64+0x3c], R15 ;  /* 0x00003c0f06007986 */ /* 0x0049e8000c101908 */
[----:B------:R-:W-:Y:S05]  /*0cc0*/  @P1 BRA `(.L_x_12) ;  /* 0xfffffffc005c1947 */ /* 0x000fea000383ffff */
.L_x_11:
[----:B------:R-:W-:Y:S05]  /*0cd0*/  @!P0 EXIT ;  /* 0x000000000000894d */ /* 0x000fea0003800000 */
[----:B------:R-:W-:Y:S02]  /*0ce0*/  ISETP.GE.U32.AND P0, PT, R8, 0x8, PT ;  /* 0x000000080800780c */ /* 0x000fe40003f06070 */
[----:B------:R-:W-:-:S04]  /*0cf0*/  LOP3.LUT R10, R2, 0x7, RZ, 0xc0, !PT ;  /* 0x00000007020a7812 */ /* 0x000fc800078ec0ff */
[----:B------:R-:W-:-:S07]  /*0d00*/  ISETP.NE.AND P1, PT, R10, RZ, PT ;  /* 0x000000ff0a00720c */ /* 0x000fce0003f25270 */
[----:B------:R-:W-:Y:S06]  /*0d10*/  @!P0 BRA `(.L_x_13) ;  /* 0x00000000005c8947 */ /* 0x000fec0003800000 */
[----:B------:R-:W0:Y:S01]  /*0d20*/  LDC.64 R4, c[0x0][0x390] ;  /* 0x0000e400ff047b82 */ /* 0x000e220000000a00 */
[----:B------:R-:W1:Y:S07]  /*0d30*/  LDCU UR4, c[0x0][0x3a8] ;  /* 0x00007500ff0477ac */ /* 0x000e6e0008000800 */
[----:B----4-:R-:W2:Y:S01]  /*0d40*/  LDC.64 R6, c[0x0][0x398] ;  /* 0x0000e600ff067b82 */ /* 0x010ea20000000a00 */
[----:B-1----:R-:W-:-:S04]  /*0d50*/  IMAD R9, R0, UR4, R3 ;  /* 0x0000000400097c24 */ /* 0x002fc8000f8e0203 */
[----:B0-----:R-:W-:-:S05]  /*0d60*/  IMAD.WIDE R4, R9, 0x4, R4 ;  /* 0x0000000409047825 */ /* 0x001fca00078e0204 */
        /* <DEDUP_REMOVED lines=9> */
[----:B------:R-:W3:Y:S04]  /*0e00*/  LDG.E R17, desc[UR8][R4.64+0x10] ;  /* 0x0000100804117981 */ /* 0x000ee8000c1e1900 */
[----:B---3--:R2:W-:Y:S04]  /*0e10*/  STG.E desc[UR8][R6.64+0x10], R17 ;  /* 0x0000101106007986 */ /* 0x0085e8000c101908 */
[----:B------:R-:W3:Y:S04]  /*0e20*/  LDG.E R19, desc[UR8][R4.64+0x14] ;  /* 0x0000140804137981 */ /* 0x000ee8000c1e1900 */
[----:B---3--:R2:W-:Y:S04]  /*0e30*/  STG.E desc[UR8][R6.64+0x14], R19 ;  /* 0x0000141306007986 */ /* 0x0085e8000c101908 */
[----:B0-----:R-:W3:Y:S04]  /*0e40*/  LDG.E R11, desc[UR8][R4.64+0x18] ;  /* 0x00001808040b7981 */ /* 0x001ee8000c1e1900 */
[----:B---3--:R2:W-:Y:S04]  /*0e50*/  STG.E desc[UR8][R6.64+0x18], R11 ;  /* 0x0000180b06007986 */ /* 0x0085e8000c101908 */
[----:B-1----:R-:W3:Y:S01]  /*0e60*/  LDG.E R9, desc[UR8][R4.64+0x1c] ;  /* 0x00001c0804097981 */ /* 0x002ee2000c1e1900 */
[----:B------:R-:W-:-:S03]  /*0e70*/  IADD3 R3, PT, PT, R3, 0x8, RZ ;  /* 0x0000000803037810 */ /* 0x000fc60007ffe0ff */
[----:B---3--:R2:W-:Y:S04]  /*0e80*/  STG.E desc[UR8][R6.64+0x1c], R9 ;  /* 0x00001c0906007986 */ /* 0x0085e8000c101908 */
.L_x_13:
[----:B------:R-:W-:Y:S05]  /*0e90*/  @!P1 EXIT ;  /* 0x000000000000994d */ /* 0x000fea0003800000 */
[----:B------:R-:W-:Y:S02]  /*0ea0*/  ISETP.GE.U32.AND P0, PT, R10, 0x4, PT ;  /* 0x000000040a00780c */ /* 0x000fe40003f06070 */
[----:B------:R-:W-:-:S04]  /*0eb0*/  LOP3.LUT R2, R2, 0x3, RZ, 0xc0, !PT ;  /* 0x0000000302027812 */ /* 0x000fc800078ec0ff */
[----:B------:R-:W-:-:S07]  /*0ec0*/  ISETP.NE.AND P1, PT, R2, RZ, PT ;  /* 0x000000ff0200720c */ /* 0x000fce0003f25270 */
[----:B------:R-:W-:Y:S06]  /*0ed0*/  @!P0 BRA `(.L_x_14) ;  /* 0x00000000003c8947 */ /* 0x000fec0003800000 */
[----:B------:R-:W0:Y:S01]  /*0ee0*/  LDC.64 R4, c[0x0][0x390] ;  /* 0x0000e400ff047b82 */ /* 0x000e220000000a00 */
[----:B------:R-:W1:Y:S07]  /*0ef0*/  LDCU UR4, c[0x0][0x3a8] ;  /* 0x00007500ff0477ac */ /* 0x000e6e0008000800 */
[----:B--2-4-:R-:W2:Y:S01]  /*0f00*/  LDC.64 R6, c[0x0][0x398] ;  /* 0x0000e600ff067b82 */ /* 0x014ea20000000a00 */
        /* <DEDUP_REMOVED lines=9> */
[----:B------:R-:W2:Y:S01]  /*0fa0*/  LDG.E R15, desc[UR8][R4.64+0xc] ;  /* 0x00000c08040f7981 */ /* 0x000ea2000c1e1900 */
[----:B------:R-:W-:-:S03]  /*0fb0*/  IADD3 R3, PT, PT, R3, 0x4, RZ ;  /* 0x0000000403037810 */ /* 0x000fc60007ffe0ff */
[----:B--2---:R0:W-:Y:S04]  /*0fc0*/  STG.E desc[UR8][R6.64+0xc], R15 ;  /* 0x00000c0f06007986 */ /* 0x0041e8000c101908 */
.L_x_14:
[----:B------:R-:W-:Y:S05]  /*0fd0*/  @!P1 EXIT ;  /* 0x000000000000994d */ /* 0x000fea0003800000 */
[----:B0-2-4-:R-:W0:Y:S01]  /*0fe0*/  LDC.64 R8, c[0x0][0x390] ;  /* 0x0000e400ff087b82 */ /* 0x015e220000000a00 */
[----:B------:R-:W1:Y:S01]  /*0ff0*/  LDCU UR5, c[0x0][0x3a8] ;  /* 0x00007500ff0577ac */ /* 0x000e620008000800 */
[----:B------:R-:W-:-:S06]  /*1000*/  UMOV UR4, URZ ;  /* 0x000000ff00047c82 */ /* 0x000fcc0008000000 */
[----:B------:R-:W2:Y:S02]  /*1010*/  LDC.64 R10, c[0x0][0x398] ;  /* 0x0000e600ff0a7b82 */ /* 0x000ea40000000a00 */
.L_x_15:
[----:B-1-3--:R-:W-:-:S04]  /*1020*/  IMAD R7, R0, UR5, R3 ;  /* 0x0000000500077c24 */ /* 0x00afc8000f8e0203 */
[----:B0-----:R-:W-:-:S06]  /*1030*/  IMAD.WIDE R4, R7, 0x4, R8 ;  /* 0x0000000407047825 */ /* 0x001fcc00078e0208 */
[----:B------:R-:W3:Y:S01]  /*1040*/  LDG.E R5, desc[UR8][R4.64] ;  /* 0x0000000804057981 */ /* 0x000ee2000c1e1900 */
[----:B------:R-:W-:Y:S01]  /*1050*/  UIADD3 UR4, UPT, UPT, UR4, 0x1, URZ ;  /* 0x0000000104047890 */ /* 0x000fe2000fffe0ff */
[----:B--2---:R-:W-:Y:S01]  /*1060*/  IMAD.WIDE R6, R7, 0x4, R10 ;  /* 0x0000000407067825 */ /* 0x004fe200078e020a */
[----:B------:R-:W-:-:S04]  /*1070*/  IADD3 R3, PT, PT, R3, 0x1, RZ ;  /* 0x0000000103037810 */ /* 0x000fc80007ffe0ff */
[----:B------:R-:W-:Y:S01]  /*1080*/  ISETP.NE.AND P0, PT, R2, UR4, PT ;  /* 0x0000000402007c0c */ /* 0x000fe2000bf05270 */
[----:B---3--:R3:W-:-:S12]  /*1090*/  STG.E desc[UR8][R6.64], R5 ;  /* 0x0000000506007986 */ /* 0x0087d8000c101908 */
[----:B------:R-:W-:Y:S05]  /*10a0*/  @P0 BRA `(.L_x_15) ;  /* 0xfffffffc00dc0947 */ /* 0x000fea000383ffff */
[----:B------:R-:W-:Y:S05]  /*10b0*/  EXIT ;  /* 0x000000000000794d */ /* 0x000fea0003800000 */
.L_x_16:
        /* <DEDUP_REMOVED lines=12> */
.L_x_20:


//--------------------- .text._Z20traverse_device_dataPi --------------------------
	.section	.text._Z20traverse_device_dataPi,"ax",@progbits
	.align	128
        .global         _Z20traverse_device_dataPi
        .type           _Z20traverse_device_dataPi,@function
        .size           _Z20traverse_device_dataPi,(.L_x_21 - _Z20traverse_device_dataPi)
        .other          _Z20traverse_device_dataPi,@"STO_CUDA_ENTRY STV_DEFAULT"
_Z20traverse_device_dataPi:
.text._Z20traverse_device_dataPi:
[----:B------:R-:W0:Y:S01]  /*0000*/  LDC R1, c[0x0][0x37c] ;  /* 0x0000df00ff017b82 */ /* 0x000e220000000800 */
[----:B------:R-:W1:Y:S07]  /*0010*/  S2R R0, SR_TID.Y ;  /* 0x0000000000007919 */ /* 0x000e6e0000002200 */
[----:B------:R-:W1:Y:S01]  /*0020*/  S2UR UR7, SR_CTAID.X ;  /* 0x00000000000779c3 */ /* 0x000e620000002500 */
[----:B------:R-:W2:Y:S01]  /*0030*/  LDCU UR6, c[0x0][0x2fc] ;  /* 0x00005f80ff0677ac */ /* 0x000ea20008000800 */
[----:B0-----:R-:W-:Y:S01]  /*0040*/  IADD3 R1, PT, PT, R1, -0x8, RZ ;  /* 0xfffffff801017810 */ /* 0x001fe20007ffe0ff */
[----:B------:R-:W0:Y:S01]  /*0050*/  S2R R5, SR_TID.X ;  /* 0x0000000000057919 */ /* 0x000e220000002100 */
[----:B------:R-:W0:Y:S04]  /*0060*/  LDCU UR8, c[0x0][0x360] ;  /* 0x00006c00ff0877ac */ /* 0x000e280008000800 */
[----:B------:R-:W3:Y:S01]  /*0070*/  S2UR UR9, SR_CTAID.Y ;  /* 0x00000000000979c3 */ /* 0x000ee20000002600 */
[----:B------:R-:W4:Y:S07]  /*0080*/  LDCU.64 UR4, c[0x0][0x358] ;  /* 0x00006b00ff0477ac */ /* 0x000f2e0008000a00 */
[----:B------:R-:W3:Y:S08]  /*0090*/  LDC R7, c[0x0][0x364] ;  /* 0x0000d900ff077b82 */ /* 0x000ef00000000800 */
[----:B------:R-:W5:Y:S01]  /*00a0*/  LDC.64 R2, c[0x0][0x380] ;  /* 0x0000e000ff027b82 */ /* 0x000f620000000a00 */
[----:B-1----:R-:W-:-:S05]  /*00b0*/  IADD3 R0, PT, PT, R0, UR7, RZ ;  /* 0x0000000700007c10 */ /* 0x002fca000fffe0ff */
[----:B---3--:R-:W-:-:S04]  /*00c0*/  IMAD R0, R7, UR9, R0 ;  /* 0x0000000907007c24 */ /* 0x008fc8000f8e0200 */
[----:B0-----:R-:W-:Y:S01]  /*00d0*/  IMAD R5, R0, UR8, R5 ;  /* 0x0000000800057c24 */ /* 0x001fe2000f8e0205 */
[----:B------:R-:W-:Y:S01]  /*00e0*/  MOV R0, 0x8 ;  /* 0x0000000800007802 */ /* 0x000fe20000000f00 */
[----:B------:R-:W0:Y:S02]  /*00f0*/  LDCU.64 UR8, c[0x4][URZ] ;  /* 0x01000000ff0877ac */ /* 0x000e240008000a00 */
[----:B-----5:R-:W-:-:S06]  /*0100*/  IMAD.WIDE R2, R5, 0x4, R2 ;  /* 0x0000000405027825 */ /* 0x020fcc00078e0202 */
[----:B----4-:R-:W3:Y:S01]  /*0110*/  LDG.E R2, desc[UR4][R2.64] ;  /* 0x0000000402027981 */ /* 0x010ee2000c1e1900 */
[----:B------:R-:W1:Y:S01]  /*0120*/  LDCU UR4, c[0x0][0x2f8] ;  /* 0x00005f00ff0477ac */ /* 0x000e620008000800 */
[----:B------:R4:W3:Y:S01]  /*0130*/  LDC.64 R8, c[0x4][R0] ;  /* 0x0100000000087b82 */ /* 0x0008e20000000a00 */
[----:B0-----:R-:W-:Y:S01]  /*0140*/  IMAD.U32 R4, RZ, RZ, UR8 ;  /* 0x00000008ff047e24 */ /* 0x001fe2000f8e00ff */
[----:B------:R-:W-:Y:S02]  /*0150*/  MOV R5, UR9 ;  /* 0x0000000900057c02 */ /* 0x000fe40008000f00 */
[----:B-1----:R-:W-:-:S05]  /*0160*/  IADD3 R6, P0, PT, R1, UR4, RZ ;  /* 0x0000000401067c10 */ /* 0x002fca000ff1e0ff */
[----:B--2---:R-:W-:Y:S01]  /*0170*/  IMAD.X R7, RZ, RZ, UR6, P0 ;  /* 0x00000006ff077e24 */ /* 0x004fe200080e06ff */
[----:B---3--:R4:W-:Y:S07]  /*0180*/  STL [R1], R2 ;  /* 0x0000000201007387 */ /* 0x0089ee0000100800 */
[----:B------:R-:W-:-:S07]  /*0190*/  LEPC R20, `(.L_x_17) ;  /* 0x000000001014794e */ /* 0x000fce0000000000 */
[----:B----4-:R-:W-:Y:S05]  /*01a0*/  CALL.ABS.NOINC R8 ;  /* 0x0000000008007343 */ /* 0x010fea0003c00000 */
.L_x_17:
[----:B------:R-:W-:Y:S05]  /*01b0*/  EXIT ;  /* 0x000000000000794d */ /* 0x000fea0003800000 */
.L_x_18:
        /* <DEDUP_REMOVED lines=12> */
.L_x_21:


//--------------------- .nv.global.init           --------------------------
	.section	.nv.global.init,"aw",@progbits
.nv.global.init:
	.type		$str,@object
	.size		$str,(.L_0 - $str)
$str:
        /*0000*/ 	.byte	0x25, 0x64, 0x20, 0x00
.L_0:


//--------------------- .nv.shared.reserved.0     --------------------------
	.section	.nv.shared.reserved.0,"aw",@nobits
	.weak		__nv_reservedSMEM_offset_0_alias
	.size		__nv_reservedSMEM_offset_0_alias, 0, 64
	.other		__nv_reservedSMEM_offset_0_alias,@"STO_CUDA_RESERVED_SHARED STV_DEFAULT"
__nv_reservedSMEM_offset_0_alias:
	.zero		0
	.zero		64


//--------------------- .nv.constant0._Z20matrix_operations_V2PiS_S_S_iii --------------------------
	.section	.nv.constant0._Z20matrix_operations_V2PiS_S_S_iii,"a",@progbits
	.sectionflags	@""
	.align	4
.nv.constant0._Z20matrix_operations_V2PiS_S_S_iii:
	.zero		940


//--------------------- .nv.constant0._Z20matrix_operations_V1PiS_S_S_iii --------------------------
	.section	.nv.constant0._Z20matrix_operations_V1PiS_S_S_iii,"a",@progbits
	.sectionflags	@""
	.align	4
.nv.constant0._Z20matrix_operations_V1PiS_S_S_iii:
	.zero		940


//--------------------- .nv.constant0._Z20traverse_device_dataPi --------------------------
	.section	.nv.constant0._Z20traverse_device_dataPi,"a",@progbits
	.sectionflags	@""
	.align	4
.nv.constant0._Z20traverse_device_dataPi:
	.zero		904


//--------------------- SYMBOLS --------------------------

	.type		.nv.reservedSmem.offset0,@object
	.size		.nv.reservedSmem.offset0,0x4
	.type		vprintf,@function
